def matmul_kernel(
    a_ptr,
    b_ptr,
    c_ptr,
    M,
    N,
    K,
    stride_am,
    stride_ak,
    stride_bk,
    stride_bn,
    stride_cm,
    stride_cn,
    BLOCK_M: tl.constexpr,
    BLOCK_N: tl.constexpr,
    BLOCK_K: tl.constexpr,
    GROUP_M: tl.constexpr,
):
    pid = tl.program_id(axis=0)
    num_pid_m = tl.cdiv(M, BLOCK_M)
    num_pid_n = tl.cdiv(N, BLOCK_N)
    num_pid_in_group = GROUP_M * num_pid_n
    group_id = pid // num_pid_in_group
    first_pid_m = group_id * GROUP_M
    group_size_m = min(num_pid_m - first_pid_m, GROUP_M)
    pid_m = first_pid_m + ((pid % num_pid_in_group) % group_size_m)
    pid_n = (pid % num_pid_in_group) // group_size_m

    offs_am = (pid_m * BLOCK_M + tl.arange(0, BLOCK_M)) % M
    offs_bn = (pid_n * BLOCK_N + tl.arange(0, BLOCK_N)) % N
    offs_k = tl.arange(0, BLOCK_K)
    a_ptrs = a_ptr + offs_am[:, None] * stride_am + offs_k[None, :] * stride_ak
    b_ptrs = b_ptr + offs_k[:, None] * stride_bk + offs_bn[None, :] * stride_bn

    acc = tl.zeros((BLOCK_M, BLOCK_N), dtype=tl.float32)
    for kk in range(0, tl.cdiv(K, BLOCK_K)):
        a = tl.load(a_ptrs, mask=offs_k[None, :] < K - kk * BLOCK_K, other=0.0)
        b = tl.load(b_ptrs, mask=offs_k[:, None] < K - kk * BLOCK_K, other=0.0)
        acc = tl.dot(a, b, acc)
        a_ptrs += BLOCK_K * stride_ak
        b_ptrs += BLOCK_K * stride_bk

    c = acc.to(c_ptr.dtype.element_ty)
    offs_cm = pid_m * BLOCK_M + tl.arange(0, BLOCK_M)
    offs_cn = pid_n * BLOCK_N + tl.arange(0, BLOCK_N)
    c_ptrs = c_ptr + offs_cm[:, None] * stride_cm + offs_cn[None, :] * stride_cn
    mask = (offs_cm[:, None] < M) & (offs_cn[None, :] < N)
    tl.store(c_ptrs, c, mask=mask)

# config = {"BLOCK_K": 32, "BLOCK_M": 512, "BLOCK_N": 128, "GROUP_M": 8, "arch": "sm_100", "dtype": "fp8e4m3", "num_ctas": 4, "num_stages": 3, "num_warps": 4}
# arch = sm_100


// ===== COMPILED SASS (sm_100a) =====

	.target	sm_100a

	.elftype	@"ET_EXEC"


//--------------------- .note.nv.tkinfo           --------------------------
	.section	.note.nv.tkinfo,"",@"SHT_NOTE"
	.sectionflags	@"SHF_NOTE_NV_TKINFO"
	.tkinfo
        /*0018*/ 	.word	0x00000081
        /*0030*/ 	.string	""
        /*0030*/ 	.string	"ptxas-blackwell"
        /*0030*/ 	.string	"Cuda compilation tools, release 12.9, V12.9.86"
        /*0030*/ 	.string	"Build cuda_12.9.r12.9/compiler.36037853_0"
        /*0030*/ 	.string	"-v  -suppress-debug-info  -lineinfo  -arch sm_100a "



//--------------------- .note.nv.cuver            --------------------------
	.section	.note.nv.cuver,"",@"SHT_NOTE"
	.sectionflags	@"SHF_NOTE_NV_CUVER"
        /*0018*/ 	.short	0x0001
        /*001a*/ 	.short	0x0064
        /*001c*/ 	.short	0x0001
        /*001e*/ 	.short	0x0000
        /*0020*/ 	.short	0x0001
        /*0022*/ 	.short	0x0000


//--------------------- .nv.info                  --------------------------
	.section	.nv.info,"",@"SHT_CUDA_INFO"
	.align	4


	//----- nvinfo : EIATTR_REGCOUNT
	.align		4
        /*0000*/ 	.byte	0x04, 0x2f
        /*0002*/ 	.short	(.L_4 - .L_3)
	.align		4
.L_3:
        /*0004*/ 	.word	index@(matmul_kernel)
        /*0008*/ 	.word	0x000000d4


	//----- nvinfo : EIATTR_FRAME_SIZE
	.align		4
.L_4:
        /*000c*/ 	.byte	0x04, 0x11
        /*000e*/ 	.short	(.L_6 - .L_5)
	.align		4
.L_5:
        /*0010*/ 	.word	index@($__internal_2_$__cuda_sm10x_tcgen05_guardrail_trap_unallocated_columns_being_dealloced)
        /*0014*/ 	.word	0x00000000


	//----- nvinfo : EIATTR_FRAME_SIZE
	.align		4
.L_6:
        /*0018*/ 	.byte	0x04, 0x11
        /*001a*/ 	.short	(.L_8 - .L_7)
	.align		4
.L_7:
        /*001c*/ 	.word	index@($__internal_1_$__cuda_sm10x_tcgen05_guardrail_trap_phase_invalid_during_alloc)
        /*0020*/ 	.word	0x00000000


	//----- nvinfo : EIATTR_FRAME_SIZE
	.align		4
.L_8:
        /*0024*/ 	.byte	0x04, 0x11
        /*0026*/ 	.short	(.L_10 - .L_9)
	.align		4
.L_9:
        /*0028*/ 	.word	index@($__internal_0_$__cuda_sm10x_tcgen05_guardrail_trap_col_being_dealloced_not_returned_by_alloc)
        /*002c*/ 	.word	0x00000000


	//----- nvinfo : EIATTR_FRAME_SIZE
	.align		4
.L_10:
        /*0030*/ 	.byte	0x04, 0x11
        /*0032*/ 	.short	(.L_12 - .L_11)
	.align		4
.L_11:
        /*0034*/ 	.word	index@(matmul_kernel)
        /*0038*/ 	.word	0x00000000


	//----- nvinfo : EIATTR_MIN_STACK_SIZE
	.align		4
.L_12:
        /*003c*/ 	.byte	0x04, 0x12
        /*003e*/ 	.short	(.L_14 - .L_13)
	.align		4
.L_13:
        /*0040*/ 	.word	index@(matmul_kernel)
        /*0044*/ 	.word	0x00000000
.L_14:


//--------------------- .nv.info.matmul_kernel    --------------------------
	.section	.nv.info.matmul_kernel,"",@"SHT_CUDA_INFO"
	.sectionflags	@""
	.align	4


	//----- nvinfo : EIATTR_CUDA_API_VERSION
	.align		4
        /*0000*/ 	.byte	0x04, 0x37
        /*0002*/ 	.short	(.L_16 - .L_15)
.L_15:
        /*0004*/ 	.word	0x00000081


	//----- nvinfo : EIATTR_KPARAM_INFO
	.align		4
.L_16:
        /*0008*/ 	.byte	0x04, 0x17
        /*000a*/ 	.short	(.L_18 - .L_17)
.L_17:
        /*000c*/ 	.word	0x00000000
        /*0010*/ 	.short	0x000d
        /*0012*/ 	.short	0x0048
        /*0014*/ 	.byte	0x00, 0xf4, 0x21, 0x00


	//----- nvinfo : EIATTR_KPARAM_INFO
	.align		4
.L_18:
        /*0018*/ 	.byte	0x04, 0x17
        /*001a*/ 	.short	(.L_20 - .L_19)
.L_19:
        /*001c*/ 	.word	0x00000000
        /*0020*/ 	.short	0x000c
        /*0022*/ 	.short	0x0040
        /*0024*/ 	.byte	0x00, 0xf4, 0x21, 0x00


	//----- nvinfo : EIATTR_KPARAM_INFO
	.align		4
.L_20:
        /*0028*/ 	.byte	0x04, 0x17
        /*002a*/ 	.short	(.L_22 - .L_21)
.L_21:
        /*002c*/ 	.word	0x00000000
        /*0030*/ 	.short	0x000b
        /*0032*/ 	.short	0x0038
        /*0034*/ 	.byte	0x00, 0xf0, 0x11, 0x00


	//----- nvinfo : EIATTR_KPARAM_INFO
	.align		4
.L_22:
        /*0038*/ 	.byte	0x04, 0x17
        /*003a*/ 	.short	(.L_24 - .L_23)
.L_23:
        /*003c*/ 	.word	0x00000000
        /*0040*/ 	.short	0x000a
        /*0042*/ 	.short	0x0034
        /*0044*/ 	.byte	0x00, 0xf0, 0x11, 0x00


	//----- nvinfo : EIATTR_KPARAM_INFO
	.align		4
.L_24:
        /*0048*/ 	.byte	0x04, 0x17
        /*004a*/ 	.short	(.L_26 - .L_25)
.L_25:
        /*004c*/ 	.word	0x00000000
        /*0050*/ 	.short	0x0009
        /*0052*/ 	.short	0x0030
        /*0054*/ 	.byte	0x00, 0xf0, 0x11, 0x00


	//----- nvinfo : EIATTR_KPARAM_INFO
	.align		4
.L_26:
        /*0058*/ 	.byte	0x04, 0x17
        /*005a*/ 	.short	(.L_28 - .L_27)
.L_27:
        /*005c*/ 	.word	0x00000000
        /*0060*/ 	.short	0x0008
        /*0062*/ 	.short	0x002c
        /*0064*/ 	.byte	0x00, 0xf0, 0x11, 0x00


	//----- nvinfo : EIATTR_KPARAM_INFO
	.align		4
.L_28:
        /*0068*/ 	.byte	0x04, 0x17
        /*006a*/ 	.short	(.L_30 - .L_29)
.L_29:
        /*006c*/ 	.word	0x00000000
        /*0070*/ 	.short	0x0007
        /*0072*/ 	.short	0x0028
        /*0074*/ 	.byte	0x00, 0xf0, 0x11, 0x00


	//----- nvinfo : EIATTR_KPARAM_INFO
	.align		4
.L_30:
        /*0078*/ 	.byte	0x04, 0x17
        /*007a*/ 	.short	(.L_32 - .L_31)
.L_31:
        /*007c*/ 	.word	0x00000000
        /*0080*/ 	.short	0x0006
        /*0082*/ 	.short	0x0024
        /*0084*/ 	.byte	0x00, 0xf0, 0x11, 0x00


	//----- nvinfo : EIATTR_KPARAM_INFO
	.align		4
.L_32:
        /*0088*/ 	.byte	0x04, 0x17
        /*008a*/ 	.short	(.L_34 - .L_33)
.L_33:
        /*008c*/ 	.word	0x00000000
        /*0090*/ 	.short	0x0005
        /*0092*/ 	.short	0x0020
        /*0094*/ 	.byte	0x00, 0xf0, 0x11, 0x00


	//----- nvinfo : EIATTR_KPARAM_INFO
	.align		4
.L_34:
        /*0098*/ 	.byte	0x04, 0x17
        /*009a*/ 	.short	(.L_36 - .L_35)
.L_35:
        /*009c*/ 	.word	0x00000000
        /*00a0*/ 	.short	0x0004
        /*00a2*/ 	.short	0x001c
        /*00a4*/ 	.byte	0x00, 0xf0, 0x11, 0x00


	//----- nvinfo : EIATTR_KPARAM_INFO
	.align		4
.L_36:
        /*00a8*/ 	.byte	0x04, 0x17
        /*00aa*/ 	.short	(.L_38 - .L_37)
.L_37:
        /*00ac*/ 	.word	0x00000000
        /*00b0*/ 	.short	0x0003
        /*00b2*/ 	.short	0x0018
        /*00b4*/ 	.byte	0x00, 0xf0, 0x11, 0x00


	//----- nvinfo : EIATTR_KPARAM_INFO
	.align		4
.L_38:
        /*00b8*/ 	.byte	0x04, 0x17
        /*00ba*/ 	.short	(.L_40 - .L_39)
.L_39:
        /*00bc*/ 	.word	0x00000000
        /*00c0*/ 	.short	0x0002
        /*00c2*/ 	.short	0x0010
        /*00c4*/ 	.byte	0x00, 0xf4, 0x21, 0x00


	//----- nvinfo : EIATTR_KPARAM_INFO
	.align		4
.L_40:
        /*00c8*/ 	.byte	0x04, 0x17
        /*00ca*/ 	.short	(.L_42 - .L_41)
.L_41:
        /*00cc*/ 	.word	0x00000000
        /*00d0*/ 	.short	0x0001
        /*00d2*/ 	.short	0x0008
        /*00d4*/ 	.byte	0x00, 0xf4, 0x21, 0x00


	//----- nvinfo : EIATTR_KPARAM_INFO
	.align		4
.L_42:
        /*00d8*/ 	.byte	0x04, 0x17
        /*00da*/ 	.short	(.L_44 - .L_43)
.L_43:
        /*00dc*/ 	.word	0x00000000
        /*00e0*/ 	.short	0x0000
        /*00e2*/ 	.short	0x0000
        /*00e4*/ 	.byte	0x00, 0xf4, 0x21, 0x00


	//----- nvinfo : EIATTR_EXPLICIT_CLUSTER
	.align		4
.L_44:
        /*00e8*/ 	.byte	0x01, 0x3e
	.zero		2


	//----- nvinfo : EIATTR_CTA_PER_CLUSTER
	.align		4
        /*00ec*/ 	.byte	0x04, 0x3d
        /*00ee*/ 	.short	(.L_46 - .L_45)
.L_45:
        /*00f0*/ 	.word	0x00000004
        /*00f4*/ 	.word	0x00000001
        /*00f8*/ 	.word	0x00000001


	//----- nvinfo : EIATTR_AT_ENTRY_FRAGMENTS
	.align		4
.L_46:
        /*00fc*/ 	.byte	0x04, 0x4f
        /*00fe*/ 	.short	(.L_48 - .L_47)


	//   ....[0]....
.L_47:
        /*0100*/ 	.word	0x00000004


	//----- nvinfo : EIATTR_RESERVED_SMEM_USED
	.align		4
.L_48:
        /*0104*/ 	.byte	0x01, 0x41
	.zero		2


	//----- nvinfo : EIATTR_SPARSE_MMA_MASK
	.align		4
        /*0108*/ 	.byte	0x03, 0x50
        /*010a*/ 	.short	0x0000


	//----- nvinfo : EIATTR_TCGEN05_1CTA_USED
	.align		4
        /*010c*/ 	.byte	0x01, 0x51
	.zero		2


	//----- nvinfo : EIATTR_MAXREG_COUNT
	.align		4
        /*0110*/ 	.byte	0x03, 0x1b
        /*0112*/ 	.short	0x00ff


	//----- nvinfo : EIATTR_NUM_BARRIERS
	.align		4
        /*0114*/ 	.byte	0x02, 0x4c
        /*0116*/ 	.byte	0x01
	.zero		1


	//----- nvinfo : EIATTR_INT_WARP_WIDE_INSTR_OFFSETS
	.align		4
        /*0118*/ 	.byte	0x04, 0x31
        /*011a*/ 	.short	(.L_50 - .L_49)


	//   ....[0]....
.L_49:
        /*011c*/ 	.word	0x000025b0


	//   ....[1]....
        /*0120*/ 	.word	0x000025e0


	//   ....[2]....
        /*0124*/ 	.word	0x000044f0


	//   ....[3]....
        /*0128*/ 	.word	0x0000aba0


	//   ....[4]....
        /*012c*/ 	.word	0x0000abf0


	//----- nvinfo : EIATTR_COOP_GROUP_MASK_REGIDS
	.align		4
.L_50:
        /*0130*/ 	.byte	0x04, 0x29
        /*0132*/ 	.short	(.L_52 - .L_51)


	//   ....[0]....
.L_51:
        /*0134*/ 	.word	0xffffffff


	//   ....[1]....
        /*0138*/ 	.word	0xffffffff


	//   ....[2]....
        /*013c*/ 	.word	0xffffffff


	//   ....[3]....
        /*0140*/ 	.word	0xffffffff


	//----- nvinfo : EIATTR_COOP_GROUP_INSTR_OFFSETS
	.align		4
.L_52:
        /*0144*/ 	.byte	0x04, 0x28
        /*0146*/ 	.short	(.L_54 - .L_53)


	//   ....[0]....
.L_53:
        /*0148*/ 	.word	0x00000070


	//   ....[1]....
        /*014c*/ 	.word	0x00000330


	//   ....[2]....
        /*0150*/ 	.word	0x0000aa30


	//   ....[3]....
        /*0154*/ 	.word	0x0000aca0


	//----- nvinfo : EIATTR_VRC_CTA_INIT_COUNT
	.align		4
.L_54:
        /*0158*/ 	.byte	0x02, 0x4a
        /*015a*/ 	.byte	0x80
	.zero		1


	//----- nvinfo : EIATTR_MBARRIER_INSTR_OFFSETS
	.align		4
        /*015c*/ 	.byte	0x04, 0x39
        /*015e*/ 	.short	(.L_56 - .L_55)


	//   ....[0]....
.L_55:
        /*0160*/ 	.word	0x00002730
        /*0164*/ 	.word	0x000000ff
        /*0168*/ 	.word	0x00000000
        /*016c*/ 	.short	0x0100
        /*016e*/ 	.byte	0x0d
	.zero		1


	//   ....[1]....
        /*0170*/ 	.word	0x00004550
        /*0174*/ 	.word	0x000000ff
        /*0178*/ 	.word	0x00004008
        /*017c*/ 	.short	0x0100
        /*017e*/ 	.byte	0x12
	.zero		1


	//   ....[2]....
        /*0180*/ 	.word	0x00004c90
        /*0184*/ 	.word	0x000000ff
        /*0188*/ 	.word	0x00000000
        /*018c*/ 	.short	0x010a
        /*018e*/ 	.byte	0x0d
	.zero		1


	//   ....[3]....
        /*0190*/ 	.word	0x00006530
        /*0194*/ 	.word	0x000000ff
        /*0198*/ 	.word	0x00000000
        /*019c*/ 	.short	0x010a
        /*019e*/ 	.byte	0x0d
	.zero		1


	//   ....[4]....
        /*01a0*/ 	.word	0x000066d0
        /*01a4*/ 	.word	0x000000ff
        /*01a8*/ 	.word	0x00004000
        /*01ac*/ 	.short	0x0108
        /*01ae*/ 	.byte	0x12
	.zero		1


	//   ....[5]....
        /*01b0*/ 	.word	0x00006760
        /*01b4*/ 	.word	0x000000ff
        /*01b8*/ 	.word	0x00004008
        /*01bc*/ 	.short	0x0108
        /*01be*/ 	.byte	0x12
	.zero		1


	//   ....[6]....
        /*01c0*/ 	.word	0x0000acc0
        /*01c4*/ 	.word	0x000000ff
        /*01c8*/ 	.word	0x00000000
        /*01cc*/ 	.short	0x010a
        /*01ce*/ 	.byte	0x0d
	.zero		1


	//   ....[7]....
        /*01d0*/ 	.word	0x0000acf0
        /*01d4*/ 	.word	0x000000ff
        /*01d8*/ 	.word	0x00000000
        /*01dc*/ 	.short	0x010a
        /*01de*/ 	.byte	0x0d
	.zero		1


	//----- nvinfo : EIATTR_NUM_MBARRIERS
	.align		4
.L_56:
        /*01e0*/ 	.byte	0x03, 0x38
        /*01e2*/ 	.short	0x0002


	//----- nvinfo : EIATTR_EXIT_INSTR_OFFSETS
	.align		4
        /*01e4*/ 	.byte	0x04, 0x1c
        /*01e6*/ 	.short	(.L_58 - .L_57)


	//   ....[0]....
.L_57:
        /*01e8*/ 	.word	0x0000acb0


	//----- nvinfo : EIATTR_REQNTID
	.align		4
.L_58:
        /*01ec*/ 	.byte	0x04, 0x10
        /*01ee*/ 	.short	(.L_60 - .L_59)
.L_59:
        /*01f0*/ 	.word	0x00000080
        /*01f4*/ 	.word	0x00000001
        /*01f8*/ 	.word	0x00000001


	//----- nvinfo : EIATTR_CRS_STACK_SIZE
	.align		4
.L_60:
        /*01fc*/ 	.byte	0x04, 0x1e
        /*01fe*/ 	.short	(.L_62 - .L_61)
.L_61:
        /*0200*/ 	.word	0x00000000


	//----- nvinfo : EIATTR_CBANK_PARAM_SIZE
	.align		4
.L_62:
        /*0204*/ 	.byte	0x03, 0x19
        /*0206*/ 	.short	0x0050


	//----- nvinfo : EIATTR_PARAM_CBANK
	.align		4
        /*0208*/ 	.byte	0x04, 0x0a
        /*020a*/ 	.short	(.L_64 - .L_63)
	.align		4
.L_63:
        /*020c*/ 	.word	index@(.nv.constant0.matmul_kernel)
        /*0210*/ 	.short	0x0380
        /*0212*/ 	.short	0x0050


	//----- nvinfo : EIATTR_SW_WAR
	.align		4
.L_64:
        /*0214*/ 	.byte	0x04, 0x36
        /*0216*/ 	.short	(.L_66 - .L_65)
.L_65:
        /*0218*/ 	.word	0x00000008
.L_66:


//--------------------- .nv.compat                --------------------------
	.section	.nv.compat,"",@"SHT_CUDA_COMPAT_INFO"
	.align	4
        /*0000*/ 	.byte	0x02, 0x02, 0x02, 0x00, 0x02, 0x05, 0x05, 0x00, 0x02, 0x03, 0x00, 0x00, 0x02, 0x06, 0x01, 0x00


//--------------------- .nv.callgraph             --------------------------
	.section	.nv.callgraph,"",@"SHT_CUDA_CALLGRAPH"
	.align	4
	.sectionentsize	8
	.align		4
        /*0000*/ 	.word	0x00000000
	.align		4
        /*0004*/ 	.word	0xffffffff
	.align		4
        /*0008*/ 	.word	0x00000000
	.align		4
        /*000c*/ 	.word	0xfffffffe
	.align		4
        /*0010*/ 	.word	0x00000000
	.align		4
        /*0014*/ 	.word	0xfffffffd
	.align		4
        /*0018*/ 	.word	0x00000000
	.align		4
        /*001c*/ 	.word	0xfffffffc


//--------------------- .text.matmul_kernel       --------------------------
	.section	.text.matmul_kernel,"ax",@progbits
	.align	128
        .global         matmul_kernel
        .type           matmul_kernel,@function
        .size           matmul_kernel,(.L_x_20 - matmul_kernel)
        .other          matmul_kernel,@"STO_CUDA_ENTRY STV_DEFAULT"
matmul_kernel:
.text.matmul_kernel:
[----:B------:R-:W0:Y:S01]  /*0000*/  LDC R1, c[0x0][0x37c] ;  /* 0x0000df00ff017b82 */ /* 0x000e220000000800 */
[----:B------:R-:W1:Y:S01]  /*0010*/  S2R R88, SR_TID.X ;  /* 0x0000000000587919 */ /* 0x000e620000002100 */
[----:B------:R-:W2:Y:S01]  /*0020*/  LDCU.64 UR16, c[0x0][0x358] ;  /* 0x00006b00ff1077ac */ /* 0x000ea20008000a00 */
[----:B-1----:R-:W-:-:S13]  /*0030*/  ISETP.GE.U32.AND P0, PT, R88, 0x20, PT ;  /* 0x000000205800780c */ /* 0x002fda0003f06070 */
[----:B------:R-:W-:Y:S02]  /*0040*/  VOTEU.ANY UP0, P0 ;  /* 0x0000000000ff7886 */ /* 0x000fe40000000100 */
[----:B0-2---:R-:W-:Y:S05]  /*0050*/  BRA.U UP0, `(.L_x_0) ;  /* 0x0000000100b87547 */ /* 0x005fea000b800000 */
[----:B------:R-:W0:Y:S01]  /*0060*/  S2UR UR6, SR_CgaCtaId ;  /* 0x00000000000679c3 */ /* 0x000e220000008800 */
[----:B------:R-:W-:Y:S01]  /*0070*/  NOP ;  /* 0x0000000000007918 */ /* 0x000fe20000000000 */
[----:B------:R-:W-:Y:S02]  /*0080*/  UMOV UR4, 0x40 ;  /* 0x0000004000047882 */ /* 0x000fe40000000000 */
[----:B0-----:R-:W-:-:S09]  /*0090*/  ULEA UR4, UR6, UR4, 0x18 ;  /* 0x0000000406047291 */ /* 0x001fd2000f8ec0ff */
[----:B------:R-:W0:Y:S01]  /*00a0*/  LDS.U8 R0, [UR4] ;  /* 0x00000004ff007984 */ /* 0x000e220008000000 */
[----:B------:R-:W-:Y:S02]  /*00b0*/  UMOV UR4, 0x400 ;  /* 0x0000040000047882 */ /* 0x000fe40000000000 */
[----:B------:R-:W-:Y:S01]  /*00c0*/  ULEA UR4, UR6, UR4, 0x18 ;  /* 0x0000000406047291 */ /* 0x000fe2000f8ec0ff */
[----:B0-----:R-:W-:-:S13]  /*00d0*/  ISETP.NE.AND P0, PT, R0, RZ, PT ;  /* 0x000000ff0000720c */ /* 0x001fda0003f05270 */
[----:B------:R-:W-:Y:S05]  /*00e0*/  @P0 BRA `(.L_x_1) ;  /* 0x00000000007c0947 */ /* 0x000fea0003800000 */
[----:B------:R-:W-:-:S13]  /*00f0*/  ELECT P0, URZ, PT ;  /* 0x0000000000ff782f */ /* 0x000fda0003800000 */
[----:B------:R-:W-:Y:S05]  /*0100*/  @!P0 BRA `(.L_x_2) ;  /* 0x0000000000848947 */ /* 0x000fea0003800000 */
[----:B------:R-:W-:Y:S01]  /*0110*/  UMOV UR5, 0x4 ;  /* 0x0000000400057882 */ /* 0x000fe20000000000 */
[----:B------:R-:W-:Y:S02]  /*0120*/  IMAD.MOV.U32 R4, RZ, RZ, 0x1 ;  /* 0x00000001ff047424 */ /* 0x000fe400078e00ff */
[----:B------:R-:W-:Y:S02]  /*0130*/  IMAD.MOV.U32 R5, RZ, RZ, 0xf ;  /* 0x0000000fff057424 */ /* 0x000fe400078e00ff */
[----:B------:R-:W-:Y:S04]  /*0140*/  DEPBAR.LE SB0, 0x36 ;  /* 0x00008d800000791a */ /* 0x000fe80000000000 */
[----:B------:R-:W0:Y:S02]  /*0150*/  UTCATOMSWS.FIND_AND_SET.ALIGN UP1, UR5, UR5 ;  /* 0x00000005000575e3 */ /* 0x000e240008020800 */
[----:B0-----:R-:W-:-:S04]  /*0160*/  PLOP3.LUT P0, PT, PT, PT, UP1, 0x80, 0x8 ;  /* 0x000000000008781c */ /* 0x001fc80003f0f018 */
[----:B------:R-:W-:-:S04]  /*0170*/  SEL R0, RZ, 0xffffffff, !P0 ;  /* 0xffffffffff007807 */ /* 0x000fc80004000000 */
[----:B------:R-:W-:Y:S01]  /*0180*/  ISETP.NE.AND P0, PT, R0, RZ, PT ;  /* 0x000000ff0000720c */ /* 0x000fe20003f05270 */
[----:B------:R-:W-:-:S12]  /*0190*/  IMAD.U32 R0, RZ, RZ, UR5 ;  /* 0x00000005ff007e24 */ /* 0x000fd8000f8e00ff */
[----:B------:R-:W-:Y:S05]  /*01a0*/  @P0 BRA `(.L_x_3) ;  /* 0x0000000000240947 */ /* 0x000fea0003800000 */
.L_x_4:
[----:B------:R-:W-:Y:S05]  /*01b0*/  NANOSLEEP 0x64 ;  /* 0x000000640000795d */ /* 0x000fea0003800000 */
[----:B------:R-:W-:-:S05]  /*01c0*/  UMOV UR5, 0x4 ;  /* 0x0000000400057882 */ /* 0x000fca0000000000 */
[----:B------:R-:W-:Y:S04]  /*01d0*/  DEPBAR.LE SB0, 0x36 ;  /* 0x00008d800000791a */ /* 0x000fe80000000000 */
[----:B------:R-:W0:Y:S02]  /*01e0*/  UTCATOMSWS.FIND_AND_SET.ALIGN UP1, UR5, UR5 ;  /* 0x00000005000575e3 */ /* 0x000e240008020800 */
[----:B0-----:R-:W-:-:S04]  /*01f0*/  PLOP3.LUT P0, PT, PT, PT, UP1, 0x80, 0x8 ;  /* 0x000000000008781c */ /* 0x001fc80003f0f018 */
[----:B------:R-:W-:-:S04]  /*0200*/  SEL R0, RZ, 0xffffffff, !P0 ;  /* 0xffffffffff007807 */ /* 0x000fc80004000000 */
[----:B------:R-:W-:Y:S01]  /*0210*/  ISETP.NE.AND P0, PT, R0, RZ, PT ;  /* 0x000000ff0000720c */ /* 0x000fe20003f05270 */
[----:B------:R-:W-:-:S12]  /*0220*/  IMAD.U32 R0, RZ, RZ, UR5 ;  /* 0x00000005ff007e24 */ /* 0x000fd8000f8e00ff */
[----:B------:R-:W-:Y:S05]  /*0230*/  @!P0 BRA `(.L_x_4) ;  /* 0xfffffffc00dc8947 */ /* 0x000fea000383ffff */
.L_x_3:
[C---:B------:R-:W-:Y:S01]  /*0240*/  VIADD R3, R0.reuse, 0x10 ;  /* 0x0000001000037836 */ /* 0x040fe20000000000 */
[----:B------:R-:W-:Y:S01]  /*0250*/  UMOV UR5, 0x50 ;  /* 0x0000005000057882 */ /* 0x000fe20000000000 */
[----:B------:R-:W-:Y:S01]  /*0260*/  SHF.L.U32 R2, R5, R0, RZ ;  /* 0x0000000005027219 */ /* 0x000fe200000006ff */
[----:B------:R-:W-:Y:S01]  /*0270*/  ULEA UR5, UR6, UR5, 0x18 ;  /* 0x0000000506057291 */ /* 0x000fe2000f8ec0ff */
[----:B------:R-:W-:Y:S01]  /*0280*/  IMAD.SHL.U32 R0, R0, 0x20, RZ ;  /* 0x0000002000007824 */ /* 0x000fe200078e00ff */
[----:B------:R-:W-:-:S04]  /*0290*/  SHF.L.U32 R3, R4, R3, RZ ;  /* 0x0000000304037219 */ /* 0x000fc800000006ff */
[----:B------:R-:W-:-:S05]  /*02a0*/  LOP3.LUT R2, R3, R2, RZ, 0xfc, !PT ;  /* 0x0000000203027212 */ /* 0x000fca00078efcff */
[----:B------:R0:W-:Y:S04]  /*02b0*/  ATOMS.OR RZ, [UR5], R2 ;  /* 0x00000002ffff798c */ /* 0x0001e8000b000005 */
[----:B------:R0:W-:Y:S01]  /*02c0*/  STS [UR4], R0 ;  /* 0x00000000ff007988 */ /* 0x0001e20008000804 */
[----:B------:R-:W-:Y:S05]  /*02d0*/  BRA `(.L_x_2) ;  /* 0x0000000000107947 */ /* 0x000fea0003800000 */
.L_x_1:
[----:B------:R-:W-:Y:S01]  /*02e0*/  IMAD.MOV.U32 R0, RZ, RZ, -0x1 ;  /* 0xffffffffff007424 */ /* 0x000fe200078e00ff */
[----:B------:R-:W-:-:S04]  /*02f0*/  MOV R2, 0x320 ;  /* 0x0000032000027802 */ /* 0x000fc80000000f00 */
[----:B------:R0:W-:Y:S03]  /*0300*/  STS [UR4], R0 ;  /* 0x00000000ff007988 */ /* 0x0001e60008000804 */
[----:B0-----:R-:W-:Y:S05]  /*0310*/  CALL.REL.NOINC `($__internal_1_$__cuda_sm10x_tcgen05_guardrail_trap_phase_invalid_during_alloc) ;  /* 0x000000a8008c7944 */ /* 0x001fea0003c00000 */
.L_x_2:
[----:B------:R-:W-:Y:S05]  /*0320*/  WARPSYNC.ALL ;  /* 0x0000000000007948 */ /* 0x000fea0003800000 */
[----:B------:R-:W-:Y:S01]  /*0330*/  NOP ;  /* 0x0000000000007918 */ /* 0x000fe20000000000 */
.L_x_0:
[----:B------:R-:W1:Y:S08]  /*0340*/  LDC.64 R42, c[0x0][0x398] ;  /* 0x0000e600ff2a7b82 */ /* 0x000e700000000a00 */
[----:B------:R-:W2:Y:S02]  /*0350*/  S2UR UR5, SR_CgaSize ;  /* 0x00000000000579c3 */ /* 0x000ea40000008a00 */
[----:B--2---:R-:W-:-:S12]  /*0360*/  UIMAD UR5, UR5, -0xa0, URZ ;  /* 0xffffff60050578a4 */ /* 0x004fd8000f8e02ff */
[----:B------:R-:W2:Y:S01]  /*0370*/  LDCU UR5, c[0x0][UR5+0x2b0] ;  /* 0x00005600050577ac */ /* 0x000ea20008000800 */
[----:B------:R-:W-:Y:S01]  /*0380*/  LOP3.LUT R146, R88, 0x7f, RZ, 0xc0, !PT ;  /* 0x0000007f58927812 */ /* 0x000fe200078ec0ff */
[----:B------:R-:W3:Y:S01]  /*0390*/  LDCU UR9, c[0x0][0x3a4] ;  /* 0x00007480ff0977ac */ /* 0x000ee20008000800 */
[----:B------:R-:W4:Y:S01]  /*03a0*/  S2UR UR4, SR_CTAID.X ;  /* 0x00000000000479c3 */ /* 0x000f220000002500 */
[----:B------:R-:W0:Y:S01]  /*03b0*/  LDCU.128 UR20, c[0x0][0x380] ;  /* 0x00007000ff1477ac */ /* 0x000e220008000c00 */
[----:B------:R-:W-:-:S06]  /*03c0*/  UMOV UR7, 0x1 ;  /* 0x0000000100077882 */ /* 0x000fcc0000000000 */
[----:B------:R-:W5:Y:S01]  /*03d0*/  S2UR UR6, SR_CgaCtaId ;  /* 0x00000000000679c3 */ /* 0x000f620000008800 */
[----:B01----:R-:W-:Y:S01]  /*03e0*/  VIADD R0, R43, 0x7f ;  /* 0x0000007f2b007836 */ /* 0x003fe20000000000 */
[----:B------:R-:W-:-:S06]  /*03f0*/  IABS R13, R42 ;  /* 0x0000002a000d7213 */ /* 0x000fcc0000000000 */
[----:B------:R-:W0:Y:S01]  /*0400*/  LDC.64 R124, c[0x0][0x3a8] ;  /* 0x0000ea00ff7c7b82 */ /* 0x000e220000000a00 */
[----:B------:R-:W-:Y:S02]  /*0410*/  SHF.R.S32.HI R3, RZ, 0x1f, R0 ;  /* 0x0000001fff037819 */ /* 0x000fe40000011400 */
[----:B----4-:R-:W-:Y:S02]  /*0420*/  I2FP.F32.U32 R5, UR4 ;  /* 0x0000000400057c45 */ /* 0x010fe40008201000 */
[----:B------:R-:W-:-:S03]  /*0430*/  LEA.HI R3, R3, R0, RZ, 0x7 ;  /* 0x0000000003037211 */ /* 0x000fc600078f38ff */
[----:B--2---:R-:W-:Y:S01]  /*0440*/  FMUL R5, R5, UR5 ;  /* 0x0000000505057c20 */ /* 0x004fe20008400000 */
[----:B------:R-:W-:Y:S01]  /*0450*/  SHF.R.S32.HI R3, RZ, 0x7, R3 ;  /* 0x00000007ff037819 */ /* 0x000fe20000011403 */
[----:B------:R-:W-:Y:S01]  /*0460*/  UMOV UR5, 0x400 ;  /* 0x0000040000057882 */ /* 0x000fe20000000000 */
[----:B-----5:R-:W-:Y:S02]  /*0470*/  USHF.L.U32 UR4, UR6, 0x7, URZ ;  /* 0x0000000706047899 */ /* 0x020fe400080006ff */
[----:B------:R-:W-:Y:S01]  /*0480*/  ULEA UR18, UR6, UR5, 0x18 ;  /* 0x0000000506127291 */ /* 0x000fe2000f8ec0ff */
[----:B------:R-:W-:Y:S01]  /*0490*/  IMAD.SHL.U32 R4, R3, 0x8, RZ ;  /* 0x0000000803047824 */ /* 0x000fe200078e00ff */
[----:B------:R-:W-:Y:S01]  /*04a0*/  F2I.U32.TRUNC.NTZ R5, R5 ;  /* 0x0000000500057305 */ /* 0x000fe2000020f000 */
[----:B------:R-:W-:Y:S01]  /*04b0*/  ULOP3.LUT UR4, UR4, 0x180, URZ, 0xc0, !UPT ;  /* 0x0000018004047892 */ /* 0x000fe2000f8ec0ff */
[----:B------:R-:W-:Y:S02]  /*04c0*/  BAR.SYNC.DEFER_BLOCKING 0x0 ;  /* 0x0000000000007b1d */ /* 0x000fe40000010000 */
[----:B------:R-:W-:-:S04]  /*04d0*/  IABS R7, R4 ;  /* 0x0000000400077213 */ /* 0x000fc80000000000 */
[----:B------:R-:W1:Y:S08]  /*04e0*/  I2F.RP R0, R7 ;  /* 0x0000000700007306 */ /* 0x000e700000209400 */
[----:B-1----:R-:W1:Y:S01]  /*04f0*/  MUFU.RCP R0, R0 ;  /* 0x0000000000007308 */ /* 0x002e620000001000 */
[----:B------:R-:W2:Y:S01]  /*0500*/  LDS R18, [UR18] ;  /* 0x00000012ff127984 */ /* 0x000ea20008000800 */
[----:B-1----:R-:W-:Y:S01]  /*0510*/  VIADD R2, R0, 0xffffffe ;  /* 0x0ffffffe00027836 */ /* 0x002fe20000000000 */
[----:B------:R-:W-:-:S05]  /*0520*/  IABS R0, R5 ;  /* 0x0000000500007213 */ /* 0x000fca0000000000 */
[----:B------:R1:W4:Y:S02]  /*0530*/  F2I.FTZ.U32.TRUNC.NTZ R3, R2 ;  /* 0x0000000200037305 */ /* 0x000324000021f000 */
[----:B-1----:R-:W-:Y:S02]  /*0540*/  IMAD.MOV.U32 R2, RZ, RZ, RZ ;  /* 0x000000ffff027224 */ /* 0x002fe400078e00ff */
[----:B----4-:R-:W-:-:S04]  /*0550*/  IMAD.MOV R6, RZ, RZ, -R3 ;  /* 0x000000ffff067224 */ /* 0x010fc800078e0a03 */
[----:B------:R-:W-:Y:S01]  /*0560*/  IMAD R9, R6, R7, RZ ;  /* 0x0000000706097224 */ /* 0x000fe200078e02ff */
[----:B------:R-:W-:Y:S02]  /*0570*/  IABS R6, R4 ;  /* 0x0000000400067213 */ /* 0x000fe40000000000 */
[----:B--2---:R-:W-:Y:S01]  /*0580*/  R2UR UR19, R18 ;  /* 0x00000000121372ca */ /* 0x004fe200000e0000 */
[----:B------:R-:W-:-:S04]  /*0590*/  IMAD.HI.U32 R3, R3, R9, R2 ;  /* 0x0000000903037227 */ /* 0x000fc800078e0002 */
[----:B------:R-:W-:Y:S02]  /*05a0*/  IMAD.MOV R2, RZ, RZ, -R6 ;  /* 0x000000ffff027224 */ /* 0x000fe400078e0a06 */
[----:B------:R-:W-:-:S04]  /*05b0*/  IMAD.HI.U32 R3, R3, R0, RZ ;  /* 0x0000000003037227 */ /* 0x000fc800078e00ff */
[----:B------:R-:W-:Y:S01]  /*05c0*/  IMAD R0, R3, R2, R0 ;  /* 0x0000000203007224 */ /* 0x000fe200078e0200 */
[----:B------:R-:W-:Y:S04]  /*05d0*/  BAR.SYNC.DEFER_BLOCKING 0x0 ;  /* 0x0000000000007b1d */ /* 0x000fe80000010000 */
[----:B------:R-:W-:-:S13]  /*05e0*/  ISETP.GT.U32.AND P1, PT, R7, R0, PT ;  /* 0x000000000700720c */ /* 0x000fda0003f24070 */
[----:B------:R-:W-:Y:S02]  /*05f0*/  @!P1 IMAD.IADD R0, R0, 0x1, -R7 ;  /* 0x0000000100009824 */ /* 0x000fe400078e0a07 */
[----:B------:R-:W-:Y:S01]  /*0600*/  @!P1 VIADD R3, R3, 0x1 ;  /* 0x0000000103039836 */ /* 0x000fe20000000000 */
[----:B------:R-:W-:Y:S02]  /*0610*/  ISETP.NE.AND P1, PT, R4, RZ, PT ;  /* 0x000000ff0400720c */ /* 0x000fe40003f25270 */
[----:B------:R-:W-:Y:S02]  /*0620*/  ISETP.GE.U32.AND P0, PT, R0, R7, PT ;  /* 0x000000070000720c */ /* 0x000fe40003f06070 */
[----:B------:R-:W-:-:S04]  /*0630*/  LOP3.LUT R0, R5, R4, RZ, 0x3c, !PT ;  /* 0x0000000405007212 */ /* 0x000fc800078e3cff */
[----:B------:R-:W-:Y:S01]  /*0640*/  ISETP.GE.AND P2, PT, R0, RZ, PT ;  /* 0x000000ff0000720c */ /* 0x000fe20003f46270 */
[----:B------:R-:W-:-:S06]  /*0650*/  VIADD R0, R42, 0x1ff ;  /* 0x000001ff2a007836 */ /* 0x000fcc0000000000 */
[----:B------:R-:W-:-:S04]  /*0660*/  @P0 VIADD R3, R3, 0x1 ;  /* 0x0000000103030836 */ /* 0x000fc80000000000 */
[----:B------:R-:W-:Y:S01]  /*0670*/  IMAD.MOV.U32 R2, RZ, RZ, R3 ;  /* 0x000000ffff027224 */ /* 0x000fe200078e0003 */
[----:B------:R-:W-:-:S03]  /*0680*/  SHF.R.S32.HI R3, RZ, 0x1f, R0 ;  /* 0x0000001fff037819 */ /* 0x000fc60000011400 */
[----:B------:R-:W-:Y:S01]  /*0690*/  @!P2 IMAD.MOV R2, RZ, RZ, -R2 ;  /* 0x000000ffff02a224 */ /* 0x000fe200078e0a02 */
[----:B------:R-:W-:Y:S02]  /*06a0*/  @!P1 LOP3.LUT R2, RZ, R4, RZ, 0x33, !PT ;  /* 0x00000004ff029212 */ /* 0x000fe400078e33ff */
[----:B------:R-:W-:-:S03]  /*06b0*/  LEA.HI R3, R3, R0, RZ, 0x9 ;  /* 0x0000000003037211 */ /* 0x000fc600078f48ff */
[----:B------:R-:W-:Y:S02]  /*06c0*/  IMAD.SHL.U32 R8, R2, 0x8, RZ ;  /* 0x0000000802087824 */ /* 0x000fe400078e00ff */
[----:B------:R-:W-:-:S03]  /*06d0*/  IMAD.MOV R2, RZ, RZ, -R2 ;  /* 0x000000ffff027224 */ /* 0x000fc600078e0a02 */
[----:B------:R-:W-:Y:S01]  /*06e0*/  LEA.HI.SX32 R3, R3, -R8, 0x17 ;  /* 0x8000000803037211 */ /* 0x000fe200078fbaff */
[----:B------:R-:W-:-:S03]  /*06f0*/  IMAD R10, R4, R2, R5 ;  /* 0x00000002040a7224 */ /* 0x000fc600078e0205 */
[----:B------:R-:W-:Y:S02]  /*0700*/  VIMNMX R11, PT, PT, R3, 0x8, PT ;  /* 0x00000008030b7848 */ /* 0x000fe40003fe0100 */
[----:B------:R-:W-:Y:S02]  /*0710*/  IABS R9, R10 ;  /* 0x0000000a00097213 */ /* 0x000fe40000000000 */
[-C--:B------:R-:W-:Y:S02]  /*0720*/  IABS R7, R11.reuse ;  /* 0x0000000b00077213 */ /* 0x080fe40000000000 */
[----:B------:R-:W-:Y:S02]  /*0730*/  IABS R4, R11 ;  /* 0x0000000b00047213 */ /* 0x000fe40000000000 */
[----:B------:R-:W1:Y:S08]  /*0740*/  I2F.RP R0, R7 ;  /* 0x0000000700007306 */ /* 0x000e700000209400 */
[----:B-1----:R-:W1:Y:S02]  /*0750*/  MUFU.RCP R0, R0 ;  /* 0x0000000000007308 */ /* 0x002e640000001000 */
[----:B-1----:R-:W-:-:S02]  /*0760*/  VIADD R3, R0, 0xffffffe ;  /* 0x0ffffffe00037836 */ /* 0x002fc40000000000 */
[----:B------:R-:W-:-:S04]  /*0770*/  IMAD.MOV R0, RZ, RZ, -R4 ;  /* 0x000000ffff007224 */ /* 0x000fc800078e0a04 */
[----:B------:R-:W1:Y:S08]  /*0780*/  I2F.RP R4, R13 ;  /* 0x0000000d00047306 */ /* 0x000e700000209400 */
[----:B------:R-:W2:Y:S08]  /*0790*/  F2I.FTZ.U32.TRUNC.NTZ R3, R3 ;  /* 0x0000000300037305 */ /* 0x000eb0000021f000 */
[----:B-1----:R-:W1:Y:S01]  /*07a0*/  MUFU.RCP R4, R4 ;  /* 0x0000000400047308 */ /* 0x002e620000001000 */
[----:B--2---:R-:W-:-:S04]  /*07b0*/  IMAD.MOV R6, RZ, RZ, -R3 ;  /* 0x000000ffff067224 */ /* 0x004fc800078e0a03 */
[----:B------:R-:W-:-:S04]  /*07c0*/  IMAD.MOV.U32 R2, RZ, RZ, R6 ;  /* 0x000000ffff027224 */ /* 0x000fc800078e0006 */
[----:B------:R-:W-:Y:S02]  /*07d0*/  IMAD R5, R2, R7, RZ ;  /* 0x0000000702057224 */ /* 0x000fe400078e02ff */
[----:B------:R-:W-:-:S04]  /*07e0*/  IMAD.MOV.U32 R2, RZ, RZ, RZ ;  /* 0x000000ffff027224 */ /* 0x000fc800078e00ff */
[----:B------:R-:W-:Y:S01]  /*07f0*/  IMAD.HI.U32 R2, R3, R5, R2 ;  /* 0x0000000503027227 */ /* 0x000fe200078e0002 */
[----:B------:R-:W-:-:S03]  /*0800*/  IABS R3, R43 ;  /* 0x0000002b00037213 */ /* 0x000fc60000000000 */
[----:B-1----:R-:W-:Y:S01]  /*0810*/  VIADD R5, R4, 0xffffffe ;  /* 0x0ffffffe04057836 */ /* 0x002fe20000000000 */
[----:B------:R-:W1:Y:S01]  /*0820*/  I2F.RP R6, R3 ;  /* 0x0000000300067306 */ /* 0x000e620000209400 */
[----:B------:R-:W-:-:S04]  /*0830*/  IMAD.HI.U32 R2, R2, R9, RZ ;  /* 0x0000000902027227 */ /* 0x000fc800078e00ff */
[----:B------:R-:W-:Y:S02]  /*0840*/  IMAD R0, R2, R0, R9 ;  /* 0x0000000002007224 */ /* 0x000fe400078e0209 */
[----:B------:R-:W-:Y:S01]  /*0850*/  IMAD.MOV.U32 R4, RZ, RZ, RZ ;  /* 0x000000ffff047224 */ /* 0x000fe200078e00ff */
[----:B------:R-:W-:Y:S02]  /*0860*/  F2I.FTZ.U32.TRUNC.NTZ R5, R5 ;  /* 0x0000000500057305 */ /* 0x000fe4000021f000 */
[----:B------:R-:W-:-:S06]  /*0870*/  ISETP.GT.U32.AND P1, PT, R7, R0, PT ;  /* 0x000000000700720c */ /* 0x000fcc0003f24070 */
[----:B-1----:R-:W1:Y:S07]  /*0880*/  MUFU.RCP R6, R6 ;  /* 0x0000000600067308 */ /* 0x002e6e0000001000 */
[----:B------:R-:W-:Y:S02]  /*0890*/  @!P1 IMAD.IADD R0, R0, 0x1, -R7 ;  /* 0x0000000100009824 */ /* 0x000fe400078e0a07 */
[----:B------:R-:W-:Y:S01]  /*08a0*/  @!P1 VIADD R2, R2, 0x1 ;  /* 0x0000000102029836 */ /* 0x000fe20000000000 */
[----:B------:R-:W-:-:S02]  /*08b0*/  ISETP.NE.AND P1, PT, R11, RZ, PT ;  /* 0x000000ff0b00720c */ /* 0x000fc40003f25270 */
[----:B------:R-:W-:Y:S02]  /*08c0*/  ISETP.GE.U32.AND P0, PT, R0, R7, PT ;  /* 0x000000070000720c */ /* 0x000fe40003f06070 */
[----:B------:R-:W-:Y:S01]  /*08d0*/  LOP3.LUT R0, R10, R11, RZ, 0x3c, !PT ;  /* 0x0000000b0a007212 */ /* 0x000fe200078e3cff */
[----:B-1----:R-:W-:-:S03]  /*08e0*/  VIADD R7, R6, 0xffffffe ;  /* 0x0ffffffe06077836 */ /* 0x002fc60000000000 */
[----:B------:R-:W-:Y:S01]  /*08f0*/  ISETP.GE.AND P2, PT, R0, RZ, PT ;  /* 0x000000ff0000720c */ /* 0x000fe20003f46270 */
[--C-:B------:R-:W-:Y:S02]  /*0900*/  IMAD.MOV R6, RZ, RZ, -R5.reuse ;  /* 0x000000ffff067224 */ /* 0x100fe400078e0a05 */
[----:B------:R-:W1:Y:S02]  /*0910*/  F2I.FTZ.U32.TRUNC.NTZ R7, R7 ;  /* 0x0000000700077305 */ /* 0x000e64000021f000 */
[----:B------:R-:W-:Y:S02]  /*0920*/  IMAD R15, R6, R13, RZ ;  /* 0x0000000d060f7224 */ /* 0x000fe400078e02ff */
[----:B------:R-:W-:Y:S02]  /*0930*/  @P0 VIADD R2, R2, 0x1 ;  /* 0x0000000102020836 */ /* 0x000fe40000000000 */
[----:B------:R-:W-:-:S04]  /*0940*/  IMAD.HI.U32 R4, R5, R15, R4 ;  /* 0x0000000f05047227 */ /* 0x000fc800078e0004 */
[----:B------:R-:W-:-:S04]  /*0950*/  IMAD.MOV.U32 R9, RZ, RZ, R2 ;  /* 0x000000ffff097224 */ /* 0x000fc800078e0002 */
[----:B------:R-:W-:Y:S01]  /*0960*/  @!P2 IMAD.MOV R9, RZ, RZ, -R9 ;  /* 0x000000ffff09a224 */ /* 0x000fe200078e0a09 */
[----:B------:R-:W-:-:S05]  /*0970*/  @!P1 LOP3.LUT R9, RZ, R11, RZ, 0x33, !PT ;  /* 0x0000000bff099212 */ /* 0x000fca00078e33ff */
[----:B------:R-:W-:-:S04]  /*0980*/  IMAD.MOV R0, RZ, RZ, -R9 ;  /* 0x000000ffff007224 */ /* 0x000fc800078e0a09 */
[----:B------:R-:W-:Y:S01]  /*0990*/  IMAD R0, R11, R0, R10 ;  /* 0x000000000b007224 */ /* 0x000fe200078e020a */
[----:B------:R-:W-:-:S03]  /*09a0*/  SHF.R.U32.HI R11, RZ, 0x5, R88 ;  /* 0x00000005ff0b7819 */ /* 0x000fc60000011658 */
[----:B------:R-:W-:Y:S01]  /*09b0*/  IMAD.IADD R2, R8, 0x1, R0 ;  /* 0x0000000108027824 */ /* 0x000fe200078e0200 */
[----:B------:R-:W-:Y:S01]  /*09c0*/  SGXT.U32 R11, R11, 0x2 ;  /* 0x000000020b0b781a */ /* 0x000fe20000000000 */
[----:B------:R-:W-:Y:S02]  /*09d0*/  IMAD.SHL.U32 R0, R9, 0x80, RZ ;  /* 0x0000008009007824 */ /* 0x000fe400078e00ff */
[----:B-1----:R-:W-:Y:S01]  /*09e0*/  IMAD.MOV R8, RZ, RZ, -R7 ;  /* 0x000000ffff087224 */ /* 0x002fe200078e0a07 */
[----:B------:R-:W-:Y:S02]  /*09f0*/  LEA R9, R2, UR4, 0x9 ;  /* 0x0000000402097c11 */ /* 0x000fe4000f8e48ff */
[----:B------:R-:W-:Y:S01]  /*0a00*/  LOP3.LUT R11, R0, R11, RZ, 0xfc, !PT ;  /* 0x0000000b000b7212 */ /* 0x000fe200078efcff */
[----:B------:R-:W-:Y:S02]  /*0a10*/  IMAD.MOV.U32 R6, RZ, RZ, R8 ;  /* 0x000000ffff067224 */ /* 0x000fe400078e0008 */
[----:B------:R-:W-:Y:S01]  /*0a20*/  IMAD.IADD R2, R146, 0x1, R9 ;  /* 0x0000000192027824 */ /* 0x000fe200078e0209 */
[C---:B------:R-:W-:Y:S01]  /*0a30*/  LOP3.LUT R15, R11.reuse, 0x4, RZ, 0xfc, !PT ;  /* 0x000000040b0f7812 */ /* 0x040fe200078efcff */
[----:B------:R-:W-:Y:S01]  /*0a40*/  IMAD R5, R6, R3, RZ ;  /* 0x0000000306057224 */ /* 0x000fe200078e02ff */
[----:B------:R-:W-:Y:S01]  /*0a50*/  LOP3.LUT R17, R11, 0xc, RZ, 0xfc, !PT ;  /* 0x0000000c0b117812 */ /* 0x000fe200078efcff */
[----:B------:R-:W-:Y:S01]  /*0a60*/  IMAD.MOV.U32 R6, RZ, RZ, RZ ;  /* 0x000000ffff067224 */ /* 0x000fe200078e00ff */
[----:B------:R-:W-:-:S02]  /*0a70*/  IABS R9, R15 ;  /* 0x0000000f00097213 */ /* 0x000fc40000000000 */
[----:B------:R-:W-:Y:S01]  /*0a80*/  IABS R8, R2 ;  /* 0x0000000200087213 */ /* 0x000fe20000000000 */
[----:B------:R-:W-:Y:S01]  /*0a90*/  IMAD.HI.U32 R6, R7, R5, R6 ;  /* 0x0000000507067227 */ /* 0x000fe200078e0006 */
[----:B------:R-:W-:Y:S02]  /*0aa0*/  IABS R14, R17 ;  /* 0x00000011000e7213 */ /* 0x000fe40000000000 */
[----:B------:R-:W-:Y:S01]  /*0ab0*/  ISETP.GE.AND P6, PT, R17, RZ, PT ;  /* 0x000000ff1100720c */ /* 0x000fe20003fc6270 */
[----:B------:R-:W-:Y:S01]  /*0ac0*/  IMAD.MOV.U32 R7, RZ, RZ, R9 ;  /* 0x000000ffff077224 */ /* 0x000fe200078e0009 */
[C---:B------:R-:W-:Y:S01]  /*0ad0*/  LOP3.LUT R9, R11.reuse, 0x8, RZ, 0xfc, !PT ;  /* 0x000000080b097812 */ /* 0x040fe200078efcff */
[----:B------:R-:W-:Y:S01]  /*0ae0*/  IMAD.HI.U32 R4, R4, R8, RZ ;  /* 0x0000000804047227 */ /* 0x000fe200078e00ff */
[----:B------:R-:W-:Y:S02]  /*0af0*/  LOP3.LUT R17, R11, 0x2c, RZ, 0xfc, !PT ;  /* 0x0000002c0b117812 */ /* 0x000fe400078efcff */
[----:B------:R-:W-:Y:S01]  /*0b00*/  IABS R12, R9 ;  /* 0x00000009000c7213 */ /* 0x000fe20000000000 */
[----:B------:R-:W-:Y:S01]  /*0b10*/  IMAD.HI.U32 R5, R6, R7, RZ ;  /* 0x0000000706057227 */ /* 0x000fe200078e00ff */
[----:B------:R-:W-:-:S02]  /*0b20*/  IABS R30, R17 ;  /* 0x00000011001e7213 */ /* 0x000fc40000000000 */
[C---:B------:R-:W-:Y:S01]  /*0b30*/  LOP3.LUT R19, R11.reuse, 0x30, RZ, 0xfc, !PT ;  /* 0x000000300b137812 */ /* 0x040fe200078efcff */
[----:B------:R-:W-:Y:S01]  /*0b40*/  IMAD.MOV R4, RZ, RZ, -R4 ;  /* 0x000000ffff047224 */ /* 0x000fe200078e0a04 */
[C---:B------:R-:W-:Y:S01]  /*0b50*/  LOP3.LUT R21, R11.reuse, 0x34, RZ, 0xfc, !PT ;  /* 0x000000340b157812 */ /* 0x040fe200078efcff */
[----:B------:R-:W-:Y:S01]  /*0b60*/  IMAD.MOV R10, RZ, RZ, -R5 ;  /* 0x000000ffff0a7224 */ /* 0x000fe200078e0a05 */
[----:B------:R-:W-:Y:S01]  /*0b70*/  LOP3.LUT R33, R11, 0x64, RZ, 0xfc, !PT ;  /* 0x000000640b217812 */ /* 0x000fe200078efcff */
[C---:B------:R-:W-:Y:S01]  /*0b80*/  IMAD.HI.U32 R5, R6.reuse, R12, RZ ;  /* 0x0000000c06057227 */ /* 0x040fe200078e00ff */
[----:B------:R-:W-:Y:S02]  /*0b90*/  IABS R32, R21 ;  /* 0x0000001500207213 */ /* 0x000fe40000000000 */
[----:B------:R-:W-:Y:S01]  /*0ba0*/  IABS R68, R33 ;  /* 0x0000002100447213 */ /* 0x000fe20000000000 */
[----:B------:R-:W-:Y:S01]  /*0bb0*/  IMAD R4, R13, R4, R8 ;  /* 0x000000040d047224 */ /* 0x000fe200078e0208 */
[----:B------:R-:W-:Y:S01]  /*0bc0*/  LOP3.LUT R31, R11, 0x60, RZ, 0xfc, !PT ;  /* 0x000000600b1f7812 */ /* 0x000fe200078efcff */
[----:B------:R-:W-:Y:S01]  /*0bd0*/  IMAD R8, R3, R10, R7 ;  /* 0x0000000a03087224 */ /* 0x000fe200078e0207 */
[----:B------:R-:W-:Y:S01]  /*0be0*/  LOP3.LUT R10, R11, 0x10, RZ, 0xfc, !PT ;  /* 0x000000100b0a7812 */ /* 0x000fe200078efcff */
[----:B------:R-:W-:Y:S01]  /*0bf0*/  IMAD.MOV R7, RZ, RZ, -R5 ;  /* 0x000000ffff077224 */ /* 0x000fe200078e0a05 */
[----:B------:R-:W-:Y:S01]  /*0c00*/  ISETP.GT.U32.AND P0, PT, R13, R4, PT ;  /* 0x000000040d00720c */ /* 0x000fe20003f04070 */
[----:B------:R-:W-:Y:S01]  /*0c10*/  IMAD.HI.U32 R5, R6, R14, RZ ;  /* 0x0000000e06057227 */ /* 0x000fe200078e00ff */
[----:B------:R-:W-:-:S02]  /*0c20*/  ISETP.GT.U32.AND P1, PT, R3, R8, PT ;  /* 0x000000080300720c */ /* 0x000fc40003f24070 */
[----:B------:R-:W-:Y:S01]  /*0c30*/  IABS R16, R10 ;  /* 0x0000000a00107213 */ /* 0x000fe20000000000 */
[----:B------:R-:W-:Y:S01]  /*0c40*/  IMAD R12, R3, R7, R12 ;  /* 0x00000007030c7224 */ /* 0x000fe200078e020c */
[----:B------:R-:W-:Y:S01]  /*0c50*/  SHF.R.U32.HI R7, RZ, 0x5, R88 ;  /* 0x00000005ff077819 */ /* 0x000fe20000011658 */
[----:B------:R-:W-:Y:S01]  /*0c60*/  IMAD.MOV R5, RZ, RZ, -R5 ;  /* 0x000000ffff057224 */ /* 0x000fe200078e0a05 */
[----:B------:R-:W-:Y:S02]  /*0c70*/  LOP3.LUT R35, R11, 0x68, RZ, 0xfc, !PT ;  /* 0x000000680b237812 */ /* 0x000fe400078efcff */
[C---:B------:R-:W-:Y:S01]  /*0c80*/  ISETP.GT.U32.AND P4, PT, R3.reuse, R12, PT ;  /* 0x0000000c0300720c */ /* 0x040fe20003f84070 */
[----:B------:R-:W-:Y:S01]  /*0c90*/  IMAD R14, R3, R5, R14 ;  /* 0x00000005030e7224 */ /* 0x000fe200078e020e */
[----:B------:R-:W-:Y:S01]  /*0ca0*/  R2UR UR8, R7 ;  /* 0x00000000070872ca */ /* 0x000fe200000e0000 */
[----:B------:R-:W-:Y:S01]  /*0cb0*/  IMAD.HI.U32 R5, R6, R16, RZ ;  /* 0x0000001006057227 */ /* 0x000fe200078e00ff */
[----:B------:R-:W-:-:S02]  /*0cc0*/  LOP3.LUT R7, R11, 0x18, RZ, 0xfc, !PT ;  /* 0x000000180b077812 */ /* 0x000fc400078efcff */
[----:B------:R-:W-:Y:S01]  /*0cd0*/  ISETP.GT.U32.AND P3, PT, R3, R14, PT ;  /* 0x0000000e0300720c */ /* 0x000fe20003f64070 */
[----:B------:R-:W-:Y:S01]  /*0ce0*/  @!P1 IMAD.IADD R8, R8, 0x1, -R3 ;  /* 0x0000000108089824 */ /* 0x000fe200078e0a03 */
[----:B------:R-:W-:Y:S01]  /*0cf0*/  ISETP.GE.AND P1, PT, R9, RZ, PT ;  /* 0x000000ff0900720c */ /* 0x000fe20003f26270 */
[----:B------:R-:W-:Y:S01]  /*0d00*/  @!P0 IMAD.IADD R4, R4, 0x1, -R13 ;  /* 0x0000000104048824 */ /* 0x000fe200078e0a0d */
[----:B------:R-:W-:Y:S01]  /*0d10*/  ISETP.GE.AND P0, PT, R15, RZ, PT ;  /* 0x000000ff0f00720c */ /* 0x000fe20003f06270 */
[----:B------:R-:W-:Y:S01]  /*0d20*/  IMAD.MOV R5, RZ, RZ, -R5 ;  /* 0x000000ffff057224 */ /* 0x000fe200078e0a05 */
[----:B------:R-:W-:Y:S01]  /*0d30*/  ISETP.GT.U32.AND P2, PT, R3, R8, PT ;  /* 0x000000080300720c */ /* 0x000fe20003f44070 */
[--C-:B------:R-:W-:Y:S01]  /*0d40*/  @!P4 IMAD.IADD R12, R12, 0x1, -R3.reuse ;  /* 0x000000010c0cc824 */ /* 0x100fe200078e0a03 */
[----:B------:R-:W-:Y:S01]  /*0d50*/  ISETP.GT.U32.AND P5, PT, R13, R4, PT ;  /* 0x000000040d00720c */ /* 0x000fe20003fa4070 */
[----:B------:R-:W-:Y:S01]  /*0d60*/  IMAD R16, R3, R5, R16 ;  /* 0x0000000503107224 */ /* 0x000fe200078e0210 */
[----:B------:R-:W-:Y:S01]  /*0d70*/  LOP3.LUT R5, R11, 0x14, RZ, 0xfc, !PT ;  /* 0x000000140b057812 */ /* 0x000fe200078efcff */
[----:B------:R-:W-:Y:S01]  /*0d80*/  USHF.L.U32 UR4, UR8, 0x15, URZ ;  /* 0x0000001508047899 */ /* 0x000fe200080006ff */
[----:B------:R-:W-:Y:S01]  /*0d90*/  ISETP.GT.U32.AND P4, PT, R3, R12, PT ;  /* 0x0000000c0300720c */ /* 0x000fe20003f84070 */
[----:B------:R-:W-:Y:S01]  /*0da0*/  @!P3 IMAD.IADD R14, R14, 0x1, -R3 ;  /* 0x000000010e0eb824 */ /* 0x000fe200078e0a03 */
[----:B------:R-:W-:Y:S01]  /*0db0*/  LOP3.LUT R9, R11, 0x20, RZ, 0xfc, !PT ;  /* 0x000000200b097812 */ /* 0x000fe200078efcff */
[----:B------:R-:W-:Y:S01]  /*0dc0*/  ULOP3.LUT UR4, UR4, 0x600000, URZ, 0xc0, !UPT ;  /* 0x0060000004047892 */ /* 0x000fe2000f8ec0ff */
[----:B------:R-:W-:-:S02]  /*0dd0*/  IABS R20, R7 ;  /* 0x0000000700147213 */ /* 0x000fc40000000000 */
[----:B------:R-:W-:Y:S01]  /*0de0*/  ISETP.GT.U32.AND P3, PT, R3, R14, PT ;  /* 0x0000000e0300720c */ /* 0x000fe20003f64070 */
[----:B------:R-:W-:Y:S01]  /*0df0*/  @!P2 IMAD.IADD R8, R8, 0x1, -R3 ;  /* 0x000000010808a824 */ /* 0x000fe200078e0a03 */
[----:B------:R-:W-:Y:S01]  /*0e00*/  ISETP.GE.AND P2, PT, R5, RZ, PT ;  /* 0x000000ff0500720c */ /* 0x000fe20003f46270 */
[----:B------:R-:W-:Y:S01]  /*0e10*/  @!P5 IMAD.IADD R4, R4, 0x1, -R13 ;  /* 0x000000010404d824 */ /* 0x000fe200078e0a0d */
[----:B------:R-:W-:Y:S02]  /*0e20*/  IABS R5, R5 ;  /* 0x0000000500057213 */ /* 0x000fe40000000000 */
[----:B------:R-:W-:Y:S01]  /*0e30*/  IABS R22, R9 ;  /* 0x0000000900167213 */ /* 0x000fe20000000000 */
[----:B------:R-:W-:Y:S01]  /*0e40*/  @!P4 IMAD.IADD R12, R12, 0x1, -R3 ;  /* 0x000000010c0cc824 */ /* 0x000fe200078e0a03 */
[----:B------:R-:W-:Y:S01]  /*0e50*/  ISETP.GE.AND P4, PT, R9, RZ, PT ;  /* 0x000000ff0900720c */ /* 0x000fe20003f86270 */
[----:B------:R-:W-:Y:S01]  /*0e60*/  IMAD.MOV.U32 R9, RZ, RZ, R5 ;  /* 0x000000ffff097224 */ /* 0x000fe200078e0005 */
[----:B------:R-:W-:Y:S01]  /*0e70*/  ISETP.GE.AND P5, PT, R10, RZ, PT ;  /* 0x000000ff0a00720c */ /* 0x000fe20003fa6270 */
[----:B------:R-:W-:Y:S01]  /*0e80*/  IMAD.MOV.U32 R10, RZ, RZ, R8 ;  /* 0x000000ffff0a7224 */ /* 0x000fe200078e0008 */
[----:B------:R-:W-:Y:S01]  /*0e90*/  LOP3.LUT R13, R11, 0x24, RZ, 0xfc, !PT ;  /* 0x000000240b0d7812 */ /* 0x000fe200078efcff */
[----:B------:R-:W-:Y:S01]  /*0ea0*/  @!P3 IMAD.IADD R14, R14, 0x1, -R3 ;  /* 0x000000010e0eb824 */ /* 0x000fe200078e0a03 */
[----:B------:R-:W-:Y:S01]  /*0eb0*/  ISETP.GT.U32.AND P3, PT, R3, R16, PT ;  /* 0x000000100300720c */ /* 0x000fe20003f64070 */
[----:B------:R-:W-:Y:S01]  /*0ec0*/  IMAD.HI.U32 R5, R6, R9, RZ ;  /* 0x0000000906057227 */ /* 0x000fe200078e00ff */
[----:B------:R-:W-:-:S02]  /*0ed0*/  IABS R24, R13 ;  /* 0x0000000d00187213 */ /* 0x000fc40000000000 */
[----:B------:R-:W-:Y:S01]  /*0ee0*/  LOP3.LUT R15, R11, 0x28, RZ, 0xfc, !PT ;  /* 0x000000280b0f7812 */ /* 0x000fe200078efcff */
[----:B------:R-:W-:Y:S01]  /*0ef0*/  @!P0 IMAD.MOV R10, RZ, RZ, -R10 ;  /* 0x000000ffff0a8224 */ /* 0x000fe200078e0a0a */
[----:B------:R-:W-:Y:S01]  /*0f00*/  ISETP.GE.AND P0, PT, R7, RZ, PT ;  /* 0x000000ff0700720c */ /* 0x000fe20003f06270 */
[C---:B------:R-:W-:Y:S01]  /*0f10*/  IMAD.HI.U32 R8, R6.reuse, R22, RZ ;  /* 0x0000001606087227 */ /* 0x040fe200078e00ff */
[----:B------:R-:W-:Y:S02]  /*0f20*/  IABS R26, R15 ;  /* 0x0000000f001a7213 */ /* 0x000fe40000000000 */
[C---:B------:R-:W-:Y:S01]  /*0f30*/  LOP3.LUT R37, R11.reuse, 0x6c, RZ, 0xfc, !PT ;  /* 0x0000006c0b257812 */ /* 0x040fe200078efcff */
[----:B------:R-:W-:Y:S01]  /*0f40*/  IMAD.HI.U32 R7, R6, R20, RZ ;  /* 0x0000001406077227 */ /* 0x000fe200078e00ff */
[----:B------:R-:W-:Y:S02]  /*0f50*/  IABS R64, R31 ;  /* 0x0000001f00407213 */ /* 0x000fe40000000000 */
[----:B------:R-:W-:Y:S01]  /*0f60*/  IABS R70, R35 ;  /* 0x0000002300467213 */ /* 0x000fe20000000000 */
[----:B------:R-:W-:Y:S01]  /*0f70*/  IMAD.MOV R18, RZ, RZ, -R5 ;  /* 0x000000ffff127224 */ /* 0x000fe200078e0a05 */
[----:B------:R-:W-:Y:S01]  /*0f80*/  IABS R72, R37 ;  /* 0x0000002500487213 */ /* 0x000fe20000000000 */
[----:B------:R-:W-:Y:S01]  /*0f90*/  IMAD.MOV R5, RZ, RZ, -R8 ;  /* 0x000000ffff057224 */ /* 0x000fe200078e0a08 */
[C---:B------:R-:W-:Y:S01]  /*0fa0*/  LOP3.LUT R39, R11.reuse, 0x70, RZ, 0xfc, !PT ;  /* 0x000000700b277812 */ /* 0x040fe200078efcff */
[----:B------:R-:W-:Y:S01]  /*0fb0*/  IMAD.MOV R7, RZ, RZ, -R7 ;  /* 0x000000ffff077224 */ /* 0x000fe200078e0a07 */
[----:B------:R-:W-:Y:S01]  /*0fc0*/  LOP3.LUT R41, R11, 0x74, RZ, 0xfc, !PT ;  /* 0x000000740b297812 */ /* 0x000fe200078efcff */
[C---:B------:R-:W-:Y:S01]  /*0fd0*/  IMAD R8, R3.reuse, R18, R9 ;  /* 0x0000001203087224 */ /* 0x040fe200078e0209 */
[----:B------:R-:W-:Y:S01]  /*0fe0*/  IABS R9, R19 ;  /* 0x0000001300097213 */ /* 0x000fe20000000000 */
[C---:B------:R-:W-:Y:S01]  /*0ff0*/  IMAD R20, R3.reuse, R7, R20 ;  /* 0x0000000703147224 */ /* 0x040fe200078e0214 */
[----:B------:R-:W-:Y:S01]  /*1000*/  IABS R74, R39 ;  /* 0x00000027004a7213 */ /* 0x000fe20000000000 */
[----:B------:R-:W-:Y:S01]  /*1010*/  @!P3 IMAD.IADD R16, R16, 0x1, -R3 ;  /* 0x000000011010b824 */ /* 0x000fe200078e0a03 */
[C---:B------:R-:W-:Y:S01]  /*1020*/  ISETP.GT.U32.AND P3, PT, R3.reuse, R8, PT ;  /* 0x000000080300720c */ /* 0x040fe20003f64070 */
[----:B------:R-:W-:Y:S01]  /*1030*/  @!P1 IMAD.MOV R12, RZ, RZ, -R12 ;  /* 0x000000ffff0c9224 */ /* 0x000fe200078e0a0c */
[----:B------:R-:W-:Y:S01]  /*1040*/  IABS R76, R41 ;  /* 0x00000029004c7213 */ /* 0x000fe20000000000 */
[----:B------:R-:W-:Y:S01]  /*1050*/  @!P6 IMAD.MOV R14, RZ, RZ, -R14 ;  /* 0x000000ffff0ee224 */ /* 0x000fe200078e0a0e */
[C---:B------:R-:W-:Y:S01]  /*1060*/  ISETP.GT.U32.AND P1, PT, R3.reuse, R16, PT ;  /* 0x000000100300720c */ /* 0x040fe20003f24070 */
[C---:B------:R-:W-:Y:S01]  /*1070*/  IMAD R22, R3.reuse, R5, R22 ;  /* 0x0000000503167224 */ /* 0x040fe200078e0216 */
[----:B------:R-:W-:Y:S01]  /*1080*/  ISETP.GT.U32.AND P6, PT, R3, R20, PT ;  /* 0x000000140300720c */ /* 0x000fe20003fc4070 */
[----:B------:R-:W-:Y:S01]  /*1090*/  IMAD.HI.U32 R5, R6, R24, RZ ;  /* 0x0000001806057227 */ /* 0x000fe200078e00ff */
[----:B------:R-:W-:-:S03]  /*10a0*/  LOP3.LUT R45, R11, 0x78, RZ, 0xfc, !PT ;  /* 0x000000780b2d7812 */ /* 0x000fc600078efcff */
[----:B------:R-:W-:Y:S01]  /*10b0*/  IMAD.MOV R5, RZ, RZ, -R5 ;  /* 0x000000ffff057224 */ /* 0x000fe200078e0a05 */
[----:B------:R-:W-:Y:S01]  /*10c0*/  IABS R78, R45 ;  /* 0x0000002d004e7213 */ /* 0x000fe20000000000 */
[--C-:B------:R-:W-:Y:S02]  /*10d0*/  @!P3 IMAD.IADD R8, R8, 0x1, -R3.reuse ;  /* 0x000000010808b824 */ /* 0x100fe400078e0a03 */
[C---:B------:R-:W-:Y:S02]  /*10e0*/  IMAD R24, R3.reuse, R5, R24 ;  /* 0x0000000503187224 */ /* 0x040fe400078e0218 */
[--C-:B------:R-:W-:Y:S01]  /*10f0*/  @!P1 IMAD.IADD R16, R16, 0x1, -R3.reuse ;  /* 0x0000000110109824 */ /* 0x100fe200078e0a03 */
[C---:B------:R-:W-:Y:S01]  /*1100*/  ISETP.GT.U32.AND P3, PT, R3.reuse, R8, PT ;  /* 0x000000080300720c */ /* 0x040fe20003f64070 */
[----:B------:R-:W-:Y:S01]  /*1110*/  @!P6 IMAD.IADD R20, R20, 0x1, -R3 ;  /* 0x000000011414e824 */ /* 0x000fe200078e0a03 */
[----:B------:R-:W-:Y:S01]  /*1120*/  ISETP.GT.U32.AND P1, PT, R3, R22, PT ;  /* 0x000000160300720c */ /* 0x000fe20003f24070 */
[----:B------:R-:W-:-:S03]  /*1130*/  IMAD.HI.U32 R7, R6, R26, RZ ;  /* 0x0000001a06077227 */ /* 0x000fc600078e00ff */
[C---:B------:R-:W-:Y:S01]  /*1140*/  ISETP.GT.U32.AND P6, PT, R3.reuse, R20, PT ;  /* 0x000000140300720c */ /* 0x040fe20003fc4070 */
[----:B------:R-:W-:Y:S01]  /*1150*/  @!P5 IMAD.MOV R16, RZ, RZ, -R16 ;  /* 0x000000ffff10d224 */ /* 0x000fe200078e0a10 */
[----:B------:R-:W-:Y:S01]  /*1160*/  ISETP.GT.U32.AND P5, PT, R3, R24, PT ;  /* 0x000000180300720c */ /* 0x000fe20003fa4070 */
[----:B------:R-:W-:Y:S02]  /*1170*/  IMAD.MOV R7, RZ, RZ, -R7 ;  /* 0x000000ffff077224 */ /* 0x000fe400078e0a07 */
[----:B------:R-:W-:-:S04]  /*1180*/  IMAD.HI.U32 R5, R6, R30, RZ ;  /* 0x0000001e06057227 */ /* 0x000fc800078e00ff */
[C---:B------:R-:W-:Y:S02]  /*1190*/  IMAD R26, R3.reuse, R7, R26 ;  /* 0x00000007031a7224 */ /* 0x040fe400078e021a */
[----:B------:R-:W-:Y:S02]  /*11a0*/  IMAD.MOV R5, RZ, RZ, -R5 ;  /* 0x000000ffff057224 */ /* 0x000fe400078e0a05 */
[--C-:B------:R-:W-:Y:S01]  /*11b0*/  @!P3 IMAD.IADD R8, R8, 0x1, -R3.reuse ;  /* 0x000000010808b824 */ /* 0x100fe200078e0a03 */
[C---:B------:R-:W-:Y:S01]  /*11c0*/  ISETP.GT.U32.AND P3, PT, R3.reuse, R26, PT ;  /* 0x0000001a0300720c */ /* 0x040fe20003f64070 */
[C---:B------:R-:W-:Y:S02]  /*11d0*/  IMAD R30, R3.reuse, R5, R30 ;  /* 0x00000005031e7224 */ /* 0x040fe400078e021e */
[--C-:B------:R-:W-:Y:S02]  /*11e0*/  @!P6 IMAD.IADD R20, R20, 0x1, -R3.reuse ;  /* 0x000000011414e824 */ /* 0x100fe400078e0a03 */
[--C-:B------:R-:W-:Y:S01]  /*11f0*/  @!P5 IMAD.IADD R24, R24, 0x1, -R3.reuse ;  /* 0x000000011818d824 */ /* 0x100fe200078e0a03 */
[----:B------:R-:W-:Y:S01]  /*1200*/  ISETP.GT.U32.AND P6, PT, R3, R30, PT ;  /* 0x0000001e0300720c */ /* 0x000fe20003fc4070 */
[----:B------:R-:W-:-:S02]  /*1210*/  @!P1 IMAD.IADD R22, R22, 0x1, -R3 ;  /* 0x0000000116169824 */ /* 0x000fc400078e0a03 */
[----:B------:R-:W-:Y:S01]  /*1220*/  IMAD.MOV.U32 R18, RZ, RZ, R8 ;  /* 0x000000ffff127224 */ /* 0x000fe200078e0008 */
[C---:B------:R-:W-:Y:S01]  /*1230*/  ISETP.GT.U32.AND P5, PT, R3.reuse, R24, PT ;  /* 0x000000180300720c */ /* 0x040fe20003fa4070 */
[----:B------:R-:W-:Y:S01]  /*1240*/  IMAD.HI.U32 R5, R6, R9, RZ ;  /* 0x0000000906057227 */ /* 0x000fe200078e00ff */
[----:B------:R-:W-:-:S03]  /*1250*/  ISETP.GT.U32.AND P1, PT, R3, R22, PT ;  /* 0x000000160300720c */ /* 0x000fc60003f24070 */
[----:B------:R-:W-:Y:S01]  /*1260*/  @!P2 IMAD.MOV R18, RZ, RZ, -R18 ;  /* 0x000000ffff12a224 */ /* 0x000fe200078e0a12 */
[----:B------:R-:W-:Y:S01]  /*1270*/  ISETP.GE.AND P2, PT, R13, RZ, PT ;  /* 0x000000ff0d00720c */ /* 0x000fe20003f46270 */
[----:B------:R-:W-:Y:S01]  /*1280*/  IMAD.HI.U32 R7, R6, R32, RZ ;  /* 0x0000002006077227 */ /* 0x000fe200078e00ff */
[----:B------:R-:W-:-:S03]  /*1290*/  LOP3.LUT R13, R11, 0x40, RZ, 0xfc, !PT ;  /* 0x000000400b0d7812 */ /* 0x000fc600078efcff */
[----:B------:R-:W-:Y:S01]  /*12a0*/  IMAD.MOV R8, RZ, RZ, -R5 ;  /* 0x000000ffff087224 */ /* 0x000fe200078e0a05 */
[----:B------:R-:W-:Y:S01]  /*12b0*/  LOP3.LUT R5, R11, 0x38, RZ, 0xfc, !PT ;  /* 0x000000380b057812 */ /* 0x000fe200078efcff */
[----:B------:R-:W-:Y:S01]  /*12c0*/  @!P3 IMAD.IADD R26, R26, 0x1, -R3 ;  /* 0x000000011a1ab824 */ /* 0x000fe200078e0a03 */
[----:B------:R-:W-:Y:S01]  /*12d0*/  IABS R34, R13 ;  /* 0x0000000d00227213 */ /* 0x000fe20000000000 */
[----:B------:R-:W-:Y:S01]  /*12e0*/  IMAD.MOV R7, RZ, RZ, -R7 ;  /* 0x000000ffff077224 */ /* 0x000fe200078e0a07 */
[----:B------:R-:W-:Y:S01]  /*12f0*/  ISETP.GE.AND P3, PT, R17, RZ, PT ;  /* 0x000000ff1100720c */ /* 0x000fe20003f66270 */
[C---:B------:R-:W-:Y:S01]  /*1300*/  IMAD R8, R3.reuse, R8, R9 ;  /* 0x0000000803087224 */ /* 0x040fe200078e0209 */
[----:B------:R-:W-:Y:S01]  /*1310*/  IABS R9, R5 ;  /* 0x0000000500097213 */ /* 0x000fe20000000000 */
[--C-:B------:R-:W-:Y:S01]  /*1320*/  @!P6 IMAD.IADD R30, R30, 0x1, -R3.reuse ;  /* 0x000000011e1ee824 */ /* 0x100fe200078e0a03 */
[C---:B------:R-:W-:Y:S01]  /*1330*/  ISETP.GT.U32.AND P6, PT, R3.reuse, R26, PT ;  /* 0x0000001a0300720c */ /* 0x040fe20003fc4070 */
[----:B------:R-:W-:Y:S01]  /*1340*/  IMAD R32, R3, R7, R32 ;  /* 0x0000000703207224 */ /* 0x000fe200078e0220 */
[----:B------:R-:W-:Y:S01]  /*1350*/  LOP3.LUT R17, R11, 0x58, RZ, 0xfc, !PT ;  /* 0x000000580b117812 */ /* 0x000fe200078efcff */
[--C-:B------:R-:W-:Y:S01]  /*1360*/  @!P5 IMAD.IADD R24, R24, 0x1, -R3.reuse ;  /* 0x000000011818d824 */ /* 0x100fe200078e0a03 */
[----:B------:R-:W-:Y:S01]  /*1370*/  ISETP.GT.U32.AND P5, PT, R3, R8, PT ;  /* 0x000000080300720c */ /* 0x000fe20003fa4070 */
[----:B------:R-:W-:Y:S01]  /*1380*/  @!P1 IMAD.IADD R22, R22, 0x1, -R3 ;  /* 0x0000000116169824 */ /* 0x000fe200078e0a03 */
[----:B------:R-:W-:Y:S01]  /*1390*/  ISETP.GE.AND P1, PT, R15, RZ, PT ;  /* 0x000000ff0f00720c */ /* 0x000fe20003f26270 */
[----:B------:R-:W-:Y:S01]  /*13a0*/  @!P0 IMAD.MOV R20, RZ, RZ, -R20 ;  /* 0x000000ffff148224 */ /* 0x000fe200078e0a14 */
[C---:B------:R-:W-:Y:S01]  /*13b0*/  ISETP.GT.U32.AND P0, PT, R3.reuse, R30, PT ;  /* 0x0000001e0300720c */ /* 0x040fe20003f04070 */
[----:B------:R-:W-:Y:S01]  /*13c0*/  @!P2 IMAD.MOV R24, RZ, RZ, -R24 ;  /* 0x000000ffff18a224 */ /* 0x000fe200078e0a18 */
[----:B------:R-:W-:Y:S01]  /*13d0*/  ISETP.GT.U32.AND P2, PT, R3, R32, PT ;  /* 0x000000200300720c */ /* 0x000fe20003f44070 */
[----:B------:R-:W-:Y:S01]  /*13e0*/  IMAD.HI.U32 R7, R6, R34, RZ ;  /* 0x0000002206077227 */ /* 0x000fe200078e00ff */
[----:B------:R-:W-:-:S02]  /*13f0*/  LOP3.LUT R15, R11, 0x54, RZ, 0xfc, !PT ;  /* 0x000000540b0f7812 */ /* 0x000fc400078efcff */
[----:B------:R-:W-:Y:S01]  /*1400*/  IABS R62, R17 ;  /* 0x00000011003e7213 */ /* 0x000fe20000000000 */
[--C-:B------:R-:W-:Y:S01]  /*1410*/  @!P6 IMAD.IADD R26, R26, 0x1, -R3.reuse ;  /* 0x000000011a1ae824 */ /* 0x100fe200078e0a03 */
[----:B------:R-:W-:Y:S01]  /*1420*/  ISETP.GE.AND P6, PT, R21, RZ, PT ;  /* 0x000000ff1500720c */ /* 0x000fe20003fc6270 */
[--C-:B------:R-:W-:Y:S01]  /*1430*/  @!P5 IMAD.IADD R8, R8, 0x1, -R3.reuse ;  /* 0x000000010808d824 */ /* 0x100fe200078e0a03 */
[----:B------:R-:W-:Y:S01]  /*1440*/  IABS R60, R15 ;  /* 0x0000000f003c7213 */ /* 0x000fe20000000000 */
[----:B------:R-:W-:Y:S01]  /*1450*/  IMAD.MOV.U32 R28, RZ, RZ, R26 ;  /* 0x000000ffff1c7224 */ /* 0x000fe200078e001a */
[----:B------:R-:W-:Y:S01]  /*1460*/  ISETP.GE.AND P5, PT, R13, RZ, PT ;  /* 0x000000ff0d00720c */ /* 0x000fe20003fa6270 */
[--C-:B------:R-:W-:Y:S01]  /*1470*/  @!P0 IMAD.IADD R30, R30, 0x1, -R3.reuse ;  /* 0x000000011e1e8824 */ /* 0x100fe200078e0a03 */
[----:B------:R-:W-:Y:S01]  /*1480*/  ISETP.GE.AND P0, PT, R5, RZ, PT ;  /* 0x000000ff0500720c */ /* 0x000fe20003f06270 */
[----:B------:R-:W-:Y:S01]  /*1490*/  @!P2 IMAD.IADD R32, R32, 0x1, -R3 ;  /* 0x000000012020a824 */ /* 0x000fe200078e0a03 */
[----:B------:R-:W-:Y:S01]  /*14a0*/  LOP3.LUT R13, R11, 0x50, RZ, 0xfc, !PT ;  /* 0x000000500b0d7812 */ /* 0x000fe200078efcff */
[----:B------:R-:W-:Y:S01]  /*14b0*/  @!P1 IMAD.MOV R28, RZ, RZ, -R28 ;  /* 0x000000ffff1c9224 */ /* 0x000fe200078e0a1c */
[C---:B------:R-:W-:Y:S01]  /*14c0*/  ISETP.GT.U32.AND P1, PT, R3.reuse, R8, PT ;  /* 0x000000080300720c */ /* 0x040fe20003f24070 */
[----:B------:R-:W-:Y:S01]  /*14d0*/  IMAD.HI.U32 R5, R6, R9, RZ ;  /* 0x0000000906057227 */ /* 0x000fe200078e00ff */
[----:B------:R-:W-:-:S02]  /*14e0*/  ISETP.GT.U32.AND P2, PT, R3, R32, PT ;  /* 0x000000200300720c */ /* 0x000fc40003f44070 */
[----:B------:R-:W-:Y:S01]  /*14f0*/  IABS R48, R13 ;  /* 0x0000000d00307213 */ /* 0x000fe20000000000 */
[----:B------:R-:W-:Y:S01]  /*1500*/  IMAD.MOV R26, RZ, RZ, -R5 ;  /* 0x000000ffff1a7224 */ /* 0x000fe200078e0a05 */
[----:B------:R-:W-:Y:S01]  /*1510*/  LOP3.LUT R5, R11, 0x44, RZ, 0xfc, !PT ;  /* 0x000000440b057812 */ /* 0x000fe200078efcff */
[----:B------:R-:W-:Y:S02]  /*1520*/  IMAD.MOV R7, RZ, RZ, -R7 ;  /* 0x000000ffff077224 */ /* 0x000fe400078e0a07 */
[----:B------:R-:W-:Y:S01]  /*1530*/  IMAD R26, R3, R26, R9 ;  /* 0x0000001a031a7224 */ /* 0x000fe200078e0209 */
[----:B------:R-:W-:Y:S01]  /*1540*/  LOP3.LUT R9, R11, 0x4c, RZ, 0xfc, !PT ;  /* 0x0000004c0b097812 */ /* 0x000fe200078efcff */
[----:B------:R-:W-:Y:S01]  /*1550*/  IMAD R34, R3, R7, R34 ;  /* 0x0000000703227224 */ /* 0x000fe200078e0222 */
[----:B------:R-:W-:Y:S01]  /*1560*/  LOP3.LUT R7, R11, 0x48, RZ, 0xfc, !PT ;  /* 0x000000480b077812 */ /* 0x000fe200078efcff */
[--C-:B------:R-:W-:Y:S01]  /*1570*/  @!P1 IMAD.IADD R8, R8, 0x1, -R3.reuse ;  /* 0x0000000108089824 */ /* 0x100fe200078e0a03 */
[----:B------:R-:W-:Y:S01]  /*1580*/  ISETP.GT.U32.AND P1, PT, R3, R26, PT ;  /* 0x0000001a0300720c */ /* 0x000fe20003f24070 */
[----:B------:R-:W-:Y:S01]  /*1590*/  @!P2 IMAD.IADD R32, R32, 0x1, -R3 ;  /* 0x000000012020a824 */ /* 0x000fe200078e0a03 */
[----:B------:R-:W-:Y:S01]  /*15a0*/  ISETP.GE.AND P2, PT, R7, RZ, PT ;  /* 0x000000ff0700720c */ /* 0x000fe20003f46270 */
[----:B------:R-:W-:Y:S01]  /*15b0*/  IMAD.MOV.U32 R36, RZ, RZ, R30 ;  /* 0x000000ffff247224 */ /* 0x000fe200078e001e */
[----:B------:R-:W-:Y:S01]  /*15c0*/  IABS R30, R5 ;  /* 0x00000005001e7213 */ /* 0x000fe20000000000 */
[----:B------:R-:W-:Y:S01]  /*15d0*/  IMAD.MOV.U32 R44, RZ, RZ, R32 ;  /* 0x000000ffff2c7224 */ /* 0x000fe200078e0020 */
[----:B------:R-:W-:Y:S01]  /*15e0*/  IABS R7, R7 ;  /* 0x0000000700077213 */ /* 0x000fe20000000000 */
[----:B------:R-:W-:Y:S01]  /*15f0*/  @!P3 IMAD.MOV R36, RZ, RZ, -R36 ;  /* 0x000000ffff24b224 */ /* 0x000fe200078e0a24 */
[----:B------:R-:W-:Y:S01]  /*1600*/  ISETP.GE.AND P3, PT, R5, RZ, PT ;  /* 0x000000ff0500720c */ /* 0x000fe20003f66270 */
[----:B------:R-:W-:Y:S01]  /*1610*/  @!P6 IMAD.MOV R44, RZ, RZ, -R44 ;  /* 0x000000ffff2ce224 */ /* 0x000fe200078e0a2c */
[----:B------:R-:W-:Y:S01]  /*1620*/  ISETP.GT.U32.AND P6, PT, R3, R34, PT ;  /* 0x000000220300720c */ /* 0x000fe20003fc4070 */
[----:B------:R-:W-:Y:S01]  /*1630*/  IMAD.HI.U32 R5, R6, R30, RZ ;  /* 0x0000001e06057227 */ /* 0x000fe200078e00ff */
[----:B------:R-:W-:-:S03]  /*1640*/  IABS R40, R9 ;  /* 0x0000000900287213 */ /* 0x000fc60000000000 */
[----:B------:R-:W-:Y:S02]  /*1650*/  @!P1 IMAD.IADD R26, R26, 0x1, -R3 ;  /* 0x000000011a1a9824 */ /* 0x000fe400078e0a03 */
[----:B------:R-:W-:Y:S02]  /*1660*/  IMAD.MOV.U32 R32, RZ, RZ, R7 ;  /* 0x000000ffff207224 */ /* 0x000fe400078e0007 */
[----:B------:R-:W-:Y:S01]  /*1670*/  IMAD.MOV R5, RZ, RZ, -R5 ;  /* 0x000000ffff057224 */ /* 0x000fe200078e0a05 */
[----:B------:R-:W-:Y:S01]  /*1680*/  ISETP.GT.U32.AND P1, PT, R3, R26, PT ;  /* 0x0000001a0300720c */ /* 0x000fe20003f24070 */
[----:B------:R-:W-:-:S04]  /*1690*/  IMAD.HI.U32 R7, R6, R32, RZ ;  /* 0x0000002006077227 */ /* 0x000fc800078e00ff */
[----:B------:R-:W-:Y:S02]  /*16a0*/  @!P6 IMAD.IADD R34, R34, 0x1, -R3 ;  /* 0x000000012222e824 */ /* 0x000fe400078e0a03 */
[C---:B------:R-:W-:Y:S02]  /*16b0*/  IMAD R30, R3.reuse, R5, R30 ;  /* 0x00000005031e7224 */ /* 0x040fe400078e021e */
[----:B------:R-:W-:Y:S01]  /*16c0*/  IMAD.MOV R7, RZ, RZ, -R7 ;  /* 0x000000ffff077224 */ /* 0x000fe200078e0a07 */
[----:B------:R-:W-:Y:S01]  /*16d0*/  ISETP.GT.U32.AND P6, PT, R3, R34, PT ;  /* 0x000000220300720c */ /* 0x000fe20003fc4070 */
[----:B------:R-:W-:-:S04]  /*16e0*/  IMAD.HI.U32 R5, R6, R40, RZ ;  /* 0x0000002806057227 */ /* 0x000fc800078e00ff */
[----:B------:R-:W-:Y:S01]  /*16f0*/  @!P1 IMAD.IADD R26, R26, 0x1, -R3 ;  /* 0x000000011a1a9824 */ /* 0x000fe200078e0a03 */
[C---:B------:R-:W-:Y:S01]  /*1700*/  ISETP.GT.U32.AND P1, PT, R3.reuse, R30, PT ;  /* 0x0000001e0300720c */ /* 0x040fe20003f24070 */
[----:B------:R-:W-:Y:S02]  /*1710*/  IMAD.MOV.U32 R38, RZ, RZ, R8 ;  /* 0x000000ffff267224 */ /* 0x000fe400078e0008 */
[C---:B------:R-:W-:Y:S02]  /*1720*/  IMAD R32, R3.reuse, R7, R32 ;  /* 0x0000000703207224 */ /* 0x040fe400078e0220 */
[----:B------:R-:W-:Y:S02]  /*1730*/  IMAD.MOV R8, RZ, RZ, -R5 ;  /* 0x000000ffff087224 */ /* 0x000fe400078e0a05 */
[----:B------:R-:W-:Y:S02]  /*1740*/  IMAD.MOV.U32 R46, RZ, RZ, R26 ;  /* 0x000000ffff2e7224 */ /* 0x000fe400078e001a */
[----:B------:R-:W-:-:S02]  /*1750*/  IMAD R40, R3, R8, R40 ;  /* 0x0000000803287224 */ /* 0x000fc400078e0228 */
[----:B------:R-:W-:Y:S01]  /*1760*/  @!P0 IMAD.MOV R46, RZ, RZ, -R46 ;  /* 0x000000ffff2e8224 */ /* 0x000fe200078e0a2e */
[C---:B------:R-:W-:Y:S01]  /*1770*/  ISETP.GT.U32.AND P0, PT, R3.reuse, R32, PT ;  /* 0x000000200300720c */ /* 0x040fe20003f04070 */
[----:B------:R-:W-:Y:S01]  /*1780*/  @!P6 IMAD.IADD R34, R34, 0x1, -R3 ;  /* 0x000000012222e824 */ /* 0x000fe200078e0a03 */
[----:B------:R-:W-:Y:S01]  /*1790*/  ISETP.GT.U32.AND P6, PT, R3, R40, PT ;  /* 0x000000280300720c */ /* 0x000fe20003fc4070 */
[----:B------:R-:W-:-:S04]  /*17a0*/  IMAD.HI.U32 R5, R6, R60, RZ ;  /* 0x0000003c06057227 */ /* 0x000fc800078e00ff */
[----:B------:R-:W-:Y:S02]  /*17b0*/  IMAD.MOV R5, RZ, RZ, -R5 ;  /* 0x000000ffff057224 */ /* 0x000fe400078e0a05 */
[--C-:B------:R-:W-:Y:S02]  /*17c0*/  @!P1 IMAD.IADD R30, R30, 0x1, -R3.reuse ;  /* 0x000000011e1e9824 */ /* 0x100fe400078e0a03 */
[C---:B------:R-:W-:Y:S02]  /*17d0*/  IMAD R60, R3.reuse, R5, R60 ;  /* 0x00000005033c7224 */ /* 0x040fe400078e023c */
[--C-:B------:R-:W-:Y:S01]  /*17e0*/  @!P0 IMAD.IADD R32, R32, 0x1, -R3.reuse ;  /* 0x0000000120208824 */ /* 0x100fe200078e0a03 */
[C---:B------:R-:W-:Y:S01]  /*17f0*/  ISETP.GT.U32.AND P1, PT, R3.reuse, R30, PT ;  /* 0x0000001e0300720c */ /* 0x040fe20003f24070 */
[----:B------:R-:W-:Y:S02]  /*1800*/  @!P6 IMAD.IADD R40, R40, 0x1, -R3 ;  /* 0x000000012828e824 */ /* 0x000fe400078e0a03 */
[----:B------:R-:W-:Y:S01]  /*1810*/  IMAD.HI.U32 R5, R6, R62, RZ ;  /* 0x0000003e06057227 */ /* 0x000fe200078e00ff */
[----:B------:R-:W-:-:S02]  /*1820*/  ISETP.GT.U32.AND P0, PT, R3, R32, PT ;  /* 0x000000200300720c */ /* 0x000fc40003f04070 */
[----:B------:R-:W-:Y:S01]  /*1830*/  ISETP.GT.U32.AND P6, PT, R3, R40, PT ;  /* 0x000000280300720c */ /* 0x000fe20003fc4070 */
[----:B------:R-:W-:Y:S02]  /*1840*/  IMAD.MOV R5, RZ, RZ, -R5 ;  /* 0x000000ffff057224 */ /* 0x000fe400078e0a05 */
[----:B------:R-:W-:-:S04]  /*1850*/  IMAD.HI.U32 R7, R6, R48, RZ ;  /* 0x0000003006077227 */ /* 0x000fc800078e00ff */
[C---:B------:R-:W-:Y:S02]  /*1860*/  IMAD R62, R3.reuse, R5, R62 ;  /* 0x00000005033e7224 */ /* 0x040fe400078e023e */
[----:B------:R-:W-:Y:S02]  /*1870*/  IMAD.MOV R7, RZ, RZ, -R7 ;  /* 0x000000ffff077224 */ /* 0x000fe400078e0a07 */
[--C-:B------:R-:W-:Y:S01]  /*1880*/  @!P0 IMAD.IADD R32, R32, 0x1, -R3.reuse ;  /* 0x0000000120208824 */ /* 0x100fe200078e0a03 */
[C---:B------:R-:W-:Y:S01]  /*1890*/  ISETP.GT.U32.AND P0, PT, R3.reuse, R60, PT ;  /* 0x0000003c0300720c */ /* 0x040fe20003f04070 */
[--C-:B------:R-:W-:Y:S01]  /*18a0*/  @!P6 IMAD.IADD R40, R40, 0x1, -R3.reuse ;  /* 0x000000012828e824 */ /* 0x100fe200078e0a03 */
[C---:B------:R-:W-:Y:S01]  /*18b0*/  ISETP.GT.U32.AND P6, PT, R3.reuse, R62, PT ;  /* 0x0000003e0300720c */ /* 0x040fe20003fc4070 */
[----:B------:R-:W-:Y:S02]  /*18c0*/  IMAD R48, R3, R7, R48 ;  /* 0x0000000703307224 */ /* 0x000fe400078e0230 */
[----:B------:R-:W-:-:S02]  /*18d0*/  @!P1 IMAD.IADD R30, R30, 0x1, -R3 ;  /* 0x000000011e1e9824 */ /* 0x000fc400078e0a03 */
[----:B------:R-:W-:Y:S01]  /*18e0*/  IMAD.HI.U32 R7, R6, R68, RZ ;  /* 0x0000004406077227 */ /* 0x000fe200078e00ff */
[----:B------:R-:W-:-:S03]  /*18f0*/  ISETP.GT.U32.AND P1, PT, R3, R48, PT ;  /* 0x000000300300720c */ /* 0x000fc60003f24070 */
[----:B------:R-:W-:Y:S02]  /*1900*/  IMAD.MOV R7, RZ, RZ, -R7 ;  /* 0x000000ffff077224 */ /* 0x000fe400078e0a07 */
[--C-:B------:R-:W-:Y:S02]  /*1910*/  @!P0 IMAD.IADD R60, R60, 0x1, -R3.reuse ;  /* 0x000000013c3c8824 */ /* 0x100fe400078e0a03 */
[--C-:B------:R-:W-:Y:S02]  /*1920*/  @!P6 IMAD.IADD R62, R62, 0x1, -R3.reuse ;  /* 0x000000013e3ee824 */ /* 0x100fe400078e0a03 */
[----:B------:R-:W-:Y:S01]  /*1930*/  @!P4 IMAD.MOV R22, RZ, RZ, -R22 ;  /* 0x000000ffff16c224 */ /* 0x000fe200078e0a16 */
[C---:B------:R-:W-:Y:S01]  /*1940*/  ISETP.GT.U32.AND P6, PT, R3.reuse, R60, PT ;  /* 0x0000003c0300720c */ /* 0x040fe20003fc4070 */
[----:B------:R-:W-:Y:S01]  /*1950*/  IMAD R68, R3, R7, R68 ;  /* 0x0000000703447224 */ /* 0x000fe200078e0244 */
[----:B------:R-:W-:Y:S01]  /*1960*/  ISETP.GE.AND P4, PT, R19, RZ, PT ;  /* 0x000000ff1300720c */ /* 0x000fe20003f86270 */
[----:B------:R-:W-:Y:S01]  /*1970*/  @!P1 IMAD.IADD R48, R48, 0x1, -R3 ;  /* 0x0000000130309824 */ /* 0x000fe200078e0a03 */
[----:B------:R-:W-:Y:S01]  /*1980*/  ISETP.GE.AND P1, PT, R13, RZ, PT ;  /* 0x000000ff0d00720c */ /* 0x000fe20003f26270 */
[----:B------:R-:W-:-:S02]  /*1990*/  IMAD.MOV.U32 R50, RZ, RZ, R34 ;  /* 0x000000ffff327224 */ /* 0x000fc400078e0022 */
[----:B------:R-:W-:Y:S01]  /*19a0*/  IMAD.HI.U32 R5, R6, R64, RZ ;  /* 0x0000004006057227 */ /* 0x000fe200078e00ff */
[----:B------:R-:W-:-:S03]  /*19b0*/  ISETP.GT.U32.AND P0, PT, R3, R48, PT ;  /* 0x000000300300720c */ /* 0x000fc60003f04070 */
[----:B------:R-:W-:Y:S01]  /*19c0*/  @!P5 IMAD.MOV R50, RZ, RZ, -R50 ;  /* 0x000000ffff32d224 */ /* 0x000fe200078e0a32 */
[C---:B------:R-:W-:Y:S01]  /*19d0*/  ISETP.GT.U32.AND P5, PT, R3.reuse, R62, PT ;  /* 0x0000003e0300720c */ /* 0x040fe20003fa4070 */
[----:B------:R-:W-:Y:S01]  /*19e0*/  @!P6 IMAD.IADD R60, R60, 0x1, -R3 ;  /* 0x000000013c3ce824 */ /* 0x000fe200078e0a03 */
[----:B------:R-:W-:Y:S01]  /*19f0*/  ISETP.GT.U32.AND P6, PT, R3, R68, PT ;  /* 0x000000440300720c */ /* 0x000fe20003fc4070 */
[----:B------:R-:W-:-:S04]  /*1a00*/  IMAD.HI.U32 R8, R6, R70, RZ ;  /* 0x0000004606087227 */ /* 0x000fc800078e00ff */
[----:B------:R-:W-:-:S04]  /*1a10*/  IMAD.HI.U32 R7, R6, R72, RZ ;  /* 0x0000004806077227 */ /* 0x000fc800078e00ff */
[----:B------:R-:W-:Y:S02]  /*1a20*/  IMAD.MOV R5, RZ, RZ, -R5 ;  /* 0x000000ffff057224 */ /* 0x000fe400078e0a05 */
[----:B------:R-:W-:Y:S02]  /*1a30*/  IMAD.MOV R8, RZ, RZ, -R8 ;  /* 0x000000ffff087224 */ /* 0x000fe400078e0a08 */
[----:B------:R-:W-:Y:S02]  /*1a40*/  IMAD.MOV R13, RZ, RZ, -R7 ;  /* 0x000000ffff0d7224 */ /* 0x000fe400078e0a07 */
[----:B------:R-:W-:Y:S01]  /*1a50*/  @!P4 IMAD.MOV R38, RZ, RZ, -R38 ;  /* 0x000000ffff26c224 */ /* 0x000fe200078e0a26 */
[----:B------:R-:W-:Y:S01]  /*1a60*/  ISETP.GE.AND P4, PT, R9, RZ, PT ;  /* 0x000000ff0900720c */ /* 0x000fe20003f86270 */
[C---:B------:R-:W-:Y:S01]  /*1a70*/  IMAD R64, R3.reuse, R5, R64 ;  /* 0x0000000503407224 */ /* 0x040fe200078e0240 */
[----:B------:R-:W-:Y:S01]  /*1a80*/  IABS R9, R11 ;  /* 0x0000000b00097213 */ /* 0x000fe20000000000 */
[----:B------:R-:W-:-:S02]  /*1a90*/  IMAD R70, R3, R8, R70 ;  /* 0x0000000803467224 */ /* 0x000fc400078e0246 */
[C---:B------:R-:W-:Y:S02]  /*1aa0*/  IMAD R72, R3.reuse, R13, R72 ;  /* 0x0000000d03487224 */ /* 0x040fe400078e0248 */
[--C-:B------:R-:W-:Y:S01]  /*1ab0*/  @!P0 IMAD.IADD R48, R48, 0x1, -R3.reuse ;  /* 0x0000000130308824 */ /* 0x100fe200078e0a03 */
[C---:B------:R-:W-:Y:S01]  /*1ac0*/  ISETP.GT.U32.AND P0, PT, R3.reuse, R64, PT ;  /* 0x000000400300720c */ /* 0x040fe20003f04070 */
[--C-:B------:R-:W-:Y:S01]  /*1ad0*/  @!P5 IMAD.IADD R62, R62, 0x1, -R3.reuse ;  /* 0x000000013e3ed824 */ /* 0x100fe200078e0a03 */
[C---:B------:R-:W-:Y:S01]  /*1ae0*/  ISETP.GT.U32.AND P5, PT, R3.reuse, R70, PT ;  /* 0x000000460300720c */ /* 0x040fe20003fa4070 */
[----:B------:R-:W-:Y:S01]  /*1af0*/  @!P6 IMAD.IADD R68, R68, 0x1, -R3 ;  /* 0x000000014444e824 */ /* 0x000fe200078e0a03 */
[----:B------:R-:W-:Y:S01]  /*1b00*/  ISETP.GT.U32.AND P6, PT, R3, R72, PT ;  /* 0x000000480300720c */ /* 0x000fe20003fc4070 */
[----:B------:R-:W-:-:S04]  /*1b10*/  IMAD.HI.U32 R5, R6, R9, RZ ;  /* 0x0000000906057227 */ /* 0x000fc800078e00ff */
[----:B------:R-:W-:-:S04]  /*1b20*/  IMAD.HI.U32 R7, R6, R74, RZ ;  /* 0x0000004a06077227 */ /* 0x000fc800078e00ff */
[----:B------:R-:W-:Y:S02]  /*1b30*/  IMAD.MOV R26, RZ, RZ, -R5 ;  /* 0x000000ffff1a7224 */ /* 0x000fe400078e0a05 */
[----:B------:R-:W-:Y:S02]  /*1b40*/  IMAD.MOV R7, RZ, RZ, -R7 ;  /* 0x000000ffff077224 */ /* 0x000fe400078e0a07 */
[----:B------:R-:W-:Y:S02]  /*1b50*/  VIADD R5, R0, UR8 ;  /* 0x0000000800057c36 */ /* 0x000fe40008000000 */
[----:B------:R-:W-:Y:S02]  /*1b60*/  IMAD R74, R3, R7, R74 ;  /* 0x00000007034a7224 */ /* 0x000fe400078e024a */
[C---:B------:R-:W-:Y:S02]  /*1b70*/  VIADD R25, R5.reuse, 0x1c ;  /* 0x0000001c05197836 */ /* 0x040fe40000000000 */
[----:B------:R-:W-:-:S02]  /*1b80*/  VIADD R27, R5, 0x3c ;  /* 0x0000003c051b7836 */ /* 0x000fc40000000000 */
[----:B------:R-:W-:Y:S02]  /*1b90*/  VIADD R29, R5, 0x5c ;  /* 0x0000005c051d7836 */ /* 0x000fe40000000000 */
[--C-:B------:R-:W-:Y:S01]  /*1ba0*/  @!P0 IMAD.IADD R64, R64, 0x1, -R3.reuse ;  /* 0x0000000140408824 */ /* 0x100fe200078e0a03 */
[----:B------:R-:W-:Y:S01]  /*1bb0*/  ISETP.GE.AND P0, PT, R15, RZ, PT ;  /* 0x000000ff0f00720c */ /* 0x000fe20003f06270 */
[--C-:B------:R-:W-:Y:S01]  /*1bc0*/  @!P5 IMAD.IADD R70, R70, 0x1, -R3.reuse ;  /* 0x000000014646d824 */ /* 0x100fe200078e0a03 */
[----:B------:R-:W-:Y:S01]  /*1bd0*/  ISETP.GE.AND P5, PT, R17, RZ, PT ;  /* 0x000000ff1100720c */ /* 0x000fe20003fa6270 */
[----:B------:R-:W-:Y:S01]  /*1be0*/  @!P6 IMAD.IADD R72, R72, 0x1, -R3 ;  /* 0x000000014848e824 */ /* 0x000fe200078e0a03 */
[----:B------:R-:W-:Y:S01]  /*1bf0*/  ISETP.GT.U32.AND P6, PT, R3, R74, PT ;  /* 0x0000004a0300720c */ /* 0x000fe20003fc4070 */
[----:B------:R-:W-:Y:S01]  /*1c00*/  IMAD.HI.U32 R8, R6, R76, RZ ;  /* 0x0000004c06087227 */ /* 0x000fe200078e00ff */
[----:B------:R-:W-:Y:S02]  /*1c10*/  IABS R15, R25 ;  /* 0x00000019000f7213 */ /* 0x000fe40000000000 */
[----:B------:R-:W-:Y:S01]  /*1c20*/  IABS R17, R27 ;  /* 0x0000001b00117213 */ /* 0x000fe20000000000 */
[----:B------:R-:W-:Y:S01]  /*1c30*/  VIADD R23, R5, 0x7c ;  /* 0x0000007c05177836 */ /* 0x000fe20000000000 */
[----:B------:R-:W-:Y:S01]  /*1c40*/  IABS R19, R29 ;  /* 0x0000001d00137213 */ /* 0x000fe20000000000 */
[----:B------:R-:W-:-:S02]  /*1c50*/  IMAD.MOV R13, RZ, RZ, -R8 ;  /* 0x000000ffff0d7224 */ /* 0x000fc400078e0a08 */
[----:B------:R-:W-:Y:S01]  /*1c60*/  IMAD.HI.U32 R5, R6, R15, RZ ;  /* 0x0000000f06057227 */ /* 0x000fe200078e00ff */
[----:B------:R-:W-:-:S03]  /*1c70*/  IABS R21, R23 ;  /* 0x0000001700157213 */ /* 0x000fc60000000000 */
[----:B------:R-:W-:Y:S02]  /*1c80*/  IMAD R8, R3, R26, R9 ;  /* 0x0000001a03087224 */ /* 0x000fe400078e0209 */
[----:B------:R-:W-:-:S04]  /*1c90*/  IMAD.HI.U32 R7, R6, R17, RZ ;  /* 0x0000001106077227 */ /* 0x000fc800078e00ff */
[----:B------:R-:W-:-:S04]  /*1ca0*/  IMAD.HI.U32 R9, R6, R19, RZ ;  /* 0x0000001306097227 */ /* 0x000fc800078e00ff */
[----:B------:R-:W-:Y:S02]  /*1cb0*/  IMAD.MOV.U32 R56, RZ, RZ, R40 ;  /* 0x000000ffff387224 */ /* 0x000fe400078e0028 */
[----:B------:R-:W-:Y:S02]  /*1cc0*/  IMAD.MOV.U32 R54, RZ, RZ, R32 ;  /* 0x000000ffff367224 */ /* 0x000fe400078e0020 */
[----:B------:R-:W-:Y:S02]  /*1cd0*/  IMAD.MOV R26, RZ, RZ, -R5 ;  /* 0x000000ffff1a7224 */ /* 0x000fe400078e0a05 */
[----:B------:R-:W-:Y:S02]  /*1ce0*/  IMAD.MOV R34, RZ, RZ, -R7 ;  /* 0x000000ffff227224 */ /* 0x000fe400078e0a07 */
[----:B------:R-:W-:Y:S02]  /*1cf0*/  IMAD R76, R3, R13, R76 ;  /* 0x0000000d034c7224 */ /* 0x000fe400078e024c */
[----:B------:R-:W-:-:S02]  /*1d00*/  IMAD.MOV R52, RZ, RZ, -R9 ;  /* 0x000000ffff347224 */ /* 0x000fc400078e0a09 */
[----:B------:R-:W-:Y:S01]  /*1d10*/  @!P4 IMAD.MOV R56, RZ, RZ, -R56 ;  /* 0x000000ffff38c224 */ /* 0x000fe200078e0a38 */
[----:B------:R-:W-:Y:S01]  /*1d20*/  ISETP.GT.U32.AND P4, PT, R3, R70, PT ;  /* 0x000000460300720c */ /* 0x000fe20003f84070 */
[----:B------:R-:W-:-:S04]  /*1d30*/  IMAD.HI.U32 R13, R6, R78, RZ ;  /* 0x0000004e060d7227 */ /* 0x000fc800078e00ff */
[----:B------:R-:W-:-:S04]  /*1d40*/  IMAD.HI.U32 R5, R6, R21, RZ ;  /* 0x0000001506057227 */ /* 0x000fc800078e00ff */
[----:B------:R-:W-:Y:S01]  /*1d50*/  @!P2 IMAD.MOV R54, RZ, RZ, -R54 ;  /* 0x000000ffff36a224 */ /* 0x000fe200078e0a36 */
[C---:B------:R-:W-:Y:S01]  /*1d60*/  ISETP.GT.U32.AND P2, PT, R3.reuse, R68, PT ;  /* 0x000000440300720c */ /* 0x040fe20003f44070 */
[----:B------:R-:W-:Y:S01]  /*1d70*/  @!P6 IMAD.IADD R74, R74, 0x1, -R3 ;  /* 0x000000014a4ae824 */ /* 0x000fe200078e0a03 */
[C---:B------:R-:W-:Y:S01]  /*1d80*/  ISETP.GT.U32.AND P6, PT, R3.reuse, R8, PT ;  /* 0x000000080300720c */ /* 0x040fe20003fc4070 */
[C---:B------:R-:W-:Y:S02]  /*1d90*/  IMAD R6, R3.reuse, R26, R15 ;  /* 0x0000001a03067224 */ /* 0x040fe400078e020f */
[C---:B------:R-:W-:Y:S02]  /*1da0*/  IMAD R26, R3.reuse, R34, R17 ;  /* 0x00000022031a7224 */ /* 0x040fe400078e0211 */
[----:B------:R-:W-:Y:S02]  /*1db0*/  IMAD R34, R3, R52, R19 ;  /* 0x0000003403227224 */ /* 0x000fe400078e0213 */
[----:B------:R-:W-:-:S02]  /*1dc0*/  IMAD.MOV.U32 R52, RZ, RZ, R30 ;  /* 0x000000ffff347224 */ /* 0x000fc400078e001e */
[----:B------:R-:W-:Y:S02]  /*1dd0*/  IMAD.MOV.U32 R58, RZ, RZ, R48 ;  /* 0x000000ffff3a7224 */ /* 0x000fe400078e0030 */
[----:B------:R-:W-:Y:S01]  /*1de0*/  @!P3 IMAD.MOV R52, RZ, RZ, -R52 ;  /* 0x000000ffff34b224 */ /* 0x000fe200078e0a34 */
[C---:B------:R-:W-:Y:S01]  /*1df0*/  ISETP.GT.U32.AND P3, PT, R3.reuse, R64, PT ;  /* 0x000000400300720c */ /* 0x040fe20003f64070 */
[----:B------:R-:W-:Y:S01]  /*1e00*/  @!P4 IMAD.IADD R70, R70, 0x1, -R3 ;  /* 0x000000014646c824 */ /* 0x000fe200078e0a03 */
[C---:B------:R-:W-:Y:S01]  /*1e10*/  ISETP.GT.U32.AND P4, PT, R3.reuse, R26, PT ;  /* 0x0000001a0300720c */ /* 0x040fe20003f84070 */
[----:B------:R-:W-:Y:S02]  /*1e20*/  IMAD.MOV R13, RZ, RZ, -R13 ;  /* 0x000000ffff0d7224 */ /* 0x000fe400078e0a0d */
[--C-:B------:R-:W-:Y:S01]  /*1e30*/  @!P2 IMAD.IADD R68, R68, 0x1, -R3.reuse ;  /* 0x000000014444a824 */ /* 0x100fe200078e0a03 */
[----:B------:R-:W-:Y:S01]  /*1e40*/  ISETP.GT.U32.AND P2, PT, R3, R6, PT ;  /* 0x000000060300720c */ /* 0x000fe20003f44070 */
[----:B------:R-:W-:-:S02]  /*1e50*/  @!P6 IMAD.IADD R8, R8, 0x1, -R3 ;  /* 0x000000010808e824 */ /* 0x000fc400078e0a03 */
[----:B------:R-:W-:Y:S01]  /*1e60*/  @!P1 IMAD.MOV R58, RZ, RZ, -R58 ;  /* 0x000000ffff3a9224 */ /* 0x000fe200078e0a3a */
[C---:B------:R-:W-:Y:S01]  /*1e70*/  ISETP.GT.U32.AND P1, PT, R3.reuse, R72, PT ;  /* 0x000000480300720c */ /* 0x040fe20003f24070 */
[C---:B------:R-:W-:Y:S01]  /*1e80*/  IMAD R78, R3.reuse, R13, R78 ;  /* 0x0000000d034e7224 */ /* 0x040fe200078e024e */
[C---:B------:R-:W-:Y:S01]  /*1e90*/  ISETP.GT.U32.AND P6, PT, R3.reuse, R8, PT ;  /* 0x000000080300720c */ /* 0x040fe20003fc4070 */
[----:B------:R-:W-:Y:S01]  /*1ea0*/  @!P5 IMAD.MOV R62, RZ, RZ, -R62 ;  /* 0x000000ffff3ed224 */ /* 0x000fe200078e0a3e */
[C---:B------:R-:W-:Y:S01]  /*1eb0*/  ISETP.GT.U32.AND P5, PT, R3.reuse, R76, PT ;  /* 0x0000004c0300720c */ /* 0x040fe20003fa4070 */
[----:B------:R-:W-:Y:S01]  /*1ec0*/  @!P3 IMAD.IADD R64, R64, 0x1, -R3 ;  /* 0x000000014040b824 */ /* 0x000fe200078e0a03 */
[----:B------:R-:W-:Y:S01]  /*1ed0*/  ISETP.GT.U32.AND P3, PT, R3, R78, PT ;  /* 0x0000004e0300720c */ /* 0x000fe20003f64070 */
[----:B------:R-:W-:Y:S02]  /*1ee0*/  IMAD.MOV R30, RZ, RZ, -R5 ;  /* 0x000000ffff1e7224 */ /* 0x000fe400078e0a05 */
[--C-:B------:R-:W-:Y:S01]  /*1ef0*/  @!P4 IMAD.IADD R26, R26, 0x1, -R3.reuse ;  /* 0x000000011a1ac824 */ /* 0x100fe200078e0a03 */
[----:B------:R-:W-:Y:S01]  /*1f00*/  ISETP.GE.AND P4, PT, R37, RZ, PT ;  /* 0x000000ff2500720c */ /* 0x000fe20003f86270 */
[----:B------:R-:W-:Y:S01]  /*1f10*/  @!P2 IMAD.IADD R6, R6, 0x1, -R3 ;  /* 0x000000010606a824 */ /* 0x000fe200078e0a03 */
[----:B------:R-:W-:Y:S01]  /*1f20*/  ISETP.GE.AND P2, PT, R35, RZ, PT ;  /* 0x000000ff2300720c */ /* 0x000fe20003f46270 */
[C---:B------:R-:W-:Y:S01]  /*1f30*/  IMAD R30, R3.reuse, R30, R21 ;  /* 0x0000001e031e7224 */ /* 0x040fe200078e0215 */
[----:B------:R-:W1:Y:S01]  /*1f40*/  LDC R5, c[0x0][0x3a0] ;  /* 0x0000e800ff057b82 */ /* 0x000e620000000800 */
[--C-:B------:R-:W-:Y:S01]  /*1f50*/  @!P1 IMAD.IADD R72, R72, 0x1, -R3.reuse ;  /* 0x0000000148489824 */ /* 0x100fe200078e0a03 */
[C---:B------:R-:W-:Y:S01]  /*1f60*/  ISETP.GT.U32.AND P1, PT, R3.reuse, R34, PT ;  /* 0x000000220300720c */ /* 0x040fe20003f24070 */
[----:B------:R-:W-:Y:S01]  /*1f70*/  @!P0 IMAD.MOV R60, RZ, RZ, -R60 ;  /* 0x000000ffff3c8224 */ /* 0x000fe200078e0a3c */
[C---:B------:R-:W-:Y:S01]  /*1f80*/  ISETP.GT.U32.AND P0, PT, R3.reuse, R74, PT ;  /* 0x0000004a0300720c */ /* 0x040fe20003f04070 */
[--C-:B------:R-:W-:Y:S01]  /*1f90*/  @!P5 IMAD.IADD R76, R76, 0x1, -R3.reuse ;  /* 0x000000014c4cd824 */ /* 0x100fe200078e0a03 */
[----:B------:R-:W-:Y:S01]  /*1fa0*/  ISETP.GT.U32.AND P5, PT, R3, R30, PT ;  /* 0x0000001e0300720c */ /* 0x000fe20003fa4070 */
[--C-:B------:R-:W-:Y:S01]  /*1fb0*/  @!P6 IMAD.IADD R8, R8, 0x1, -R3.reuse ;  /* 0x000000010808e824 */ /* 0x100fe200078e0a03 */
[----:B------:R-:W-:Y:S01]  /*1fc0*/  ISETP.GE.AND P6, PT, R31, RZ, PT ;  /* 0x000000ff1f00720c */ /* 0x000fe20003fc6270 */
[--C-:B------:R-:W-:Y:S01]  /*1fd0*/  @!P3 IMAD.IADD R78, R78, 0x1, -R3.reuse ;  /* 0x000000014e4eb824 */ /* 0x100fe200078e0a03 */
[----:B------:R-:W-:Y:S01]  /*1fe0*/  ISETP.GE.AND P3, PT, R33, RZ, PT ;  /* 0x000000ff2100720c */ /* 0x000fe20003f66270 */
[----:B------:R-:W-:Y:S01]  /*1ff0*/  @!P4 IMAD.MOV R72, RZ, RZ, -R72 ;  /* 0x000000ffff48c224 */ /* 0x000fe200078e0a48 */
[C---:B------:R-:W-:Y:S01]  /*2000*/  ISETP.GT.U32.AND P4, PT, R3.reuse, R26, PT ;  /* 0x0000001a0300720c */ /* 0x040fe20003f84070 */
[----:B------:R-:W-:Y:S01]  /*2010*/  @!P2 IMAD.MOV R70, RZ, RZ, -R70 ;  /* 0x000000ffff46a224 */ /* 0x000fe200078e0a46 */
[----:B------:R-:W-:Y:S01]  /*2020*/  ISETP.GT.U32.AND P2, PT, R3, R6, PT ;  /* 0x000000060300720c */ /* 0x000fe20003f44070 */
[----:B------:R-:W-:Y:S01]  /*2030*/  @!P1 IMAD.IADD R34, R34, 0x1, -R3 ;  /* 0x0000000122229824 */ /* 0x000fe200078e0a03 */
[----:B------:R-:W-:Y:S01]  /*2040*/  ISETP.GE.AND P1, PT, R39, RZ, PT ;  /* 0x000000ff2700720c */ /* 0x000fe20003f26270 */
[----:B------:R-:W-:-:S02]  /*2050*/  IMAD.MOV.U32 R66, RZ, RZ, R64 ;  /* 0x000000ffff427224 */ /* 0x000fc400078e0040 */
[--C-:B------:R-:W-:Y:S01]  /*2060*/  @!P0 IMAD.IADD R74, R74, 0x1, -R3.reuse ;  /* 0x000000014a4a8824 */ /* 0x100fe200078e0a03 */
[----:B------:R-:W-:Y:S01]  /*2070*/  ISETP.GE.AND P0, PT, R11, RZ, PT ;  /* 0x000000ff0b00720c */ /* 0x000fe20003f06270 */
[--C-:B------:R-:W-:Y:S01]  /*2080*/  @!P5 IMAD.IADD R30, R30, 0x1, -R3.reuse ;  /* 0x000000011e1ed824 */ /* 0x100fe200078e0a03 */
[C---:B------:R-:W-:Y:S01]  /*2090*/  ISETP.GT.U32.AND P5, PT, R3.reuse, R34, PT ;  /* 0x000000220300720c */ /* 0x040fe20003fa4070 */
[----:B------:R-:W-:Y:S01]  /*20a0*/  @!P6 IMAD.MOV R66, RZ, RZ, -R66 ;  /* 0x000000ffff42e224 */ /* 0x000fe200078e0a42 */
[C---:B------:R-:W-:Y:S01]  /*20b0*/  ISETP.GT.U32.AND P6, PT, R3.reuse, R76, PT ;  /* 0x0000004c0300720c */ /* 0x040fe20003fc4070 */
[----:B------:R-:W-:Y:S01]  /*20c0*/  @!P3 IMAD.MOV R68, RZ, RZ, -R68 ;  /* 0x000000ffff44b224 */ /* 0x000fe200078e0a44 */
[----:B------:R-:W-:Y:S01]  /*20d0*/  ISETP.GT.U32.AND P3, PT, R3, R78, PT ;  /* 0x0000004e0300720c */ /* 0x000fe20003f64070 */
[--C-:B------:R-:W-:Y:S01]  /*20e0*/  @!P4 IMAD.IADD R26, R26, 0x1, -R3.reuse ;  /* 0x000000011a1ac824 */ /* 0x100fe200078e0a03 */
[----:B------:R-:W-:Y:S01]  /*20f0*/  ISETP.GE.AND P4, PT, R29, RZ, PT ;  /* 0x000000ff1d00720c */ /* 0x000fe20003f86270 */
[--C-:B------:R-:W-:Y:S01]  /*2100*/  @!P2 IMAD.IADD R6, R6, 0x1, -R3.reuse ;  /* 0x000000010606a824 */ /* 0x100fe200078e0a03 */
[----:B------:R-:W-:Y:S01]  /*2110*/  ISETP.GE.AND P2, PT, R27, RZ, PT ;  /* 0x000000ff1b00720c */ /* 0x000fe20003f46270 */
[----:B------:R-:W-:Y:S01]  /*2120*/  @!P1 IMAD.MOV R74, RZ, RZ, -R74 ;  /* 0x000000ffff4a9224 */ /* 0x000fe200078e0a4a */
[----:B------:R-:W-:Y:S01]  /*2130*/  ISETP.GT.U32.AND P1, PT, R3, R30, PT ;  /* 0x0000001e0300720c */ /* 0x000fe20003f24070 */
[----:B------:R-:W-:Y:S01]  /*2140*/  @!P0 IMAD.MOV R8, RZ, RZ, -R8 ;  /* 0x000000ffff088224 */ /* 0x000fe200078e0a08 */
[----:B------:R-:W-:Y:S01]  /*2150*/  ISETP.GE.AND P0, PT, R45, RZ, PT ;  /* 0x000000ff2d00720c */ /* 0x000fe20003f06270 */
[--C-:B------:R-:W-:Y:S01]  /*2160*/  @!P5 IMAD.IADD R34, R34, 0x1, -R3.reuse ;  /* 0x000000012222d824 */ /* 0x100fe200078e0a03 */
[----:B------:R-:W-:Y:S01]  /*2170*/  ISETP.GE.AND P5, PT, R23, RZ, PT ;  /* 0x000000ff1700720c */ /* 0x000fe20003fa6270 */
[--C-:B------:R-:W-:Y:S01]  /*2180*/  @!P6 IMAD.IADD R76, R76, 0x1, -R3.reuse ;  /* 0x000000014c4ce824 */ /* 0x100fe200078e0a03 */
[----:B------:R-:W-:Y:S01]  /*2190*/  ISETP.GE.AND P6, PT, R41, RZ, PT ;  /* 0x000000ff2900720c */ /* 0x000fe20003fc6270 */
[----:B------:R-:W-:Y:S01]  /*21a0*/  @!P3 IMAD.IADD R78, R78, 0x1, -R3 ;  /* 0x000000014e4eb824 */ /* 0x000fe200078e0a03 */
[----:B------:R-:W-:Y:S01]  /*21b0*/  ISETP.GE.AND P3, PT, R25, RZ, PT ;  /* 0x000000ff1900720c */ /* 0x000fe20003f66270 */
[----:B------:R-:W-:-:S02]  /*21c0*/  IMAD.MOV.U32 R64, RZ, RZ, R34 ;  /* 0x000000ffff407224 */ /* 0x000fc400078e0022 */
[----:B------:R-:W-:Y:S02]  /*21d0*/  IMAD.MOV.U32 R48, RZ, RZ, R26 ;  /* 0x000000ffff307224 */ /* 0x000fe400078e001a */
[----:B------:R-:W-:Y:S01]  /*21e0*/  @!P4 IMAD.MOV R64, RZ, RZ, -R64 ;  /* 0x000000ffff40c224 */ /* 0x000fe200078e0a40 */
[----:B------:R-:W-:Y:S01]  /*21f0*/  ISETP.GE.AND P4, PT, R2, RZ, PT ;  /* 0x000000ff0200720c */ /* 0x000fe20003f86270 */
[----:B-1----:R-:W-:Y:S02]  /*2200*/  VIADD R7, R5, 0xfffffffe ;  /* 0xfffffffe05077836 */ /* 0x002fe40000000000 */
[----:B------:R-:W-:Y:S01]  /*2210*/  @!P2 IMAD.MOV R48, RZ, RZ, -R48 ;  /* 0x000000ffff30a224 */ /* 0x000fe200078e0a30 */
[----:B------:R-:W-:Y:S01]  /*2220*/  ISETP.NE.AND P2, PT, R42, RZ, PT ;  /* 0x000000ff2a00720c */ /* 0x000fe20003f45270 */
[----:B------:R-:W-:Y:S02]  /*2230*/  @!P1 IMAD.IADD R30, R30, 0x1, -R3 ;  /* 0x000000011e1e9824 */ /* 0x000fe400078e0a03 */
[----:B------:R-:W-:Y:S01]  /*2240*/  @!P0 IMAD.MOV R78, RZ, RZ, -R78 ;  /* 0x000000ffff4e8224 */ /* 0x000fe200078e0a4e */
[----:B------:R-:W-:Y:S01]  /*2250*/  ISETP.GE.U32.AND P0, PT, R7, 0x7fffffdf, PT ;  /* 0x7fffffdf0700780c */ /* 0x000fe20003f06070 */
[----:B------:R-:W-:Y:S01]  /*2260*/  IMAD.MOV.U32 R40, RZ, RZ, R6 ;  /* 0x000000ffff287224 */ /* 0x000fe200078e0006 */
[----:B------:R-:W-:Y:S01]  /*2270*/  LOP3.LUT R7, RZ, R43, RZ, 0x33, !PT ;  /* 0x0000002bff077212 */ /* 0x000fe200078e33ff */
[----:B------:R-:W-:Y:S01]  /*2280*/  @!P6 IMAD.MOV R76, RZ, RZ, -R76 ;  /* 0x000000ffff4ce224 */ /* 0x000fe200078e0a4c */
[----:B------:R-:W-:Y:S01]  /*2290*/  ISETP.NE.AND P6, PT, R43, RZ, PT ;  /* 0x000000ff2b00720c */ /* 0x000fe20003fc5270 */
[----:B------:R-:W-:-:S02]  /*22a0*/  IMAD.MOV.U32 R80, RZ, RZ, R30 ;  /* 0x000000ffff507224 */ /* 0x000fc400078e001e */
[----:B------:R-:W-:Y:S01]  /*22b0*/  @!P3 IMAD.MOV R40, RZ, RZ, -R40 ;  /* 0x000000ffff28b224 */ /* 0x000fe200078e0a28 */
[----:B------:R-:W-:Y:S01]  /*22c0*/  SEL R35, R7, R28, !P6 ;  /* 0x0000001c07237207 */ /* 0x000fe20007000000 */
[----:B------:R-:W-:Y:S01]  /*22d0*/  VIADD R3, R5, 0xffffffff ;  /* 0xffffffff05037836 */ /* 0x000fe20000000000 */
[C---:B------:R-:W-:Y:S01]  /*22e0*/  SEL R28, R7.reuse, R36, !P6 ;  /* 0x00000024071c7207 */ /* 0x040fe20007000000 */
[----:B------:R-:W-:Y:S01]  /*22f0*/  @!P5 IMAD.MOV R80, RZ, RZ, -R80 ;  /* 0x000000ffff50d224 */ /* 0x000fe200078e0a50 */
[C---:B------:R-:W-:Y:S01]  /*2300*/  SEL R37, R7.reuse, R10, !P6 ;  /* 0x0000000a07257207 */ /* 0x040fe20007000000 */
[----:B------:R-:W-:Y:S01]  /*2310*/  @!P4 IMAD.MOV R4, RZ, RZ, -R4 ;  /* 0x000000ffff04c224 */ /* 0x000fe200078e0a04 */
[C---:B------:R-:W-:Y:S02]  /*2320*/  SEL R34, R7.reuse, R14, !P6 ;  /* 0x0000000e07227207 */ /* 0x040fe40007000000 */
[C---:B------:R-:W-:Y:S02]  /*2330*/  SEL R32, R7.reuse, R16, !P6 ;  /* 0x0000001007207207 */ /* 0x040fe40007000000 */
[----:B------:R-:W-:-:S02]  /*2340*/  SEL R29, R7, R18, !P6 ;  /* 0x00000012071d7207 */ /* 0x000fc40007000000 */
[C---:B------:R-:W-:Y:S02]  /*2350*/  SEL R33, R7.reuse, R20, !P6 ;  /* 0x0000001407217207 */ /* 0x040fe40007000000 */
[C---:B------:R-:W-:Y:S02]  /*2360*/  SEL R30, R7.reuse, R22, !P6 ;  /* 0x00000016071e7207 */ /* 0x040fe40007000000 */
[C---:B------:R-:W-:Y:S02]  /*2370*/  SEL R39, R7.reuse, R24, !P6 ;  /* 0x0000001807277207 */ /* 0x040fe40007000000 */
        /* <DEDUP_REMOVED lines=21> */
[----:B------:R-:W-:Y:S02]  /*24d0*/  SEL R14, R7, R64, !P6 ;  /* 0x00000040070e7207 */ /* 0x000fe40007000000 */
[----:B------:R-:W-:Y:S02]  /*24e0*/  ISETP.GE.U32.AND P1, PT, R3, 0x7fffffe0, PT ;  /* 0x7fffffe00300780c */ /* 0x000fe40003f26070 */
[----:B------:R-:W-:Y:S02]  /*24f0*/  ISETP.NE.U32.AND P3, PT, R146, RZ, PT ;  /* 0x000000ff9200720c */ /* 0x000fe40003f65070 */
[----:B------:R-:W-:Y:S02]  /*2500*/  SEL R7, R7, R80, !P6 ;  /* 0x0000005007077207 */ /* 0x000fe40007000000 */
[----:B------:R-:W-:Y:S01]  /*2510*/  @!P2 LOP3.LUT R4, RZ, R42, RZ, 0x33, !PT ;  /* 0x0000002aff04a212 */ /* 0x000fe200078e33ff */
[----:B0--3--:R-:W-:Y:S08]  /*2520*/  BRA.U UP0, `(.L_x_5) ;  /* 0x0000000100187547 */ /* 0x009ff0000b800000 */
[----:B------:R-:W-:Y:S01]  /*2530*/  ELECT P2, URZ, PT ;  /* 0x0000000000ff782f */ /* 0x000fe20003840000 */
[----:B------:R-:W-:Y:S01]  /*2540*/  IMAD.MOV.U32 R3, RZ, RZ, 0x1 ;  /* 0x00000001ff037424 */ /* 0x000fe200078e00ff */
[----:B------:R-:W-:Y:S01]  /*2550*/  UMOV UR5, 0x40 ;  /* 0x0000004000057882 */ /* 0x000fe20000000000 */
[----:B------:R-:W-:Y:S01]  /*2560*/  UVIRTCOUNT.DEALLOC.SMPOOL 0x80 ;  /* 0x000000800000784c */ /* 0x000fe20000000000 */
[----:B------:R-:W-:-:S09]  /*2570*/  ULEA UR5, UR6, UR5, 0x18 ;  /* 0x0000000506057291 */ /* 0x000fd2000f8ec0ff */
[----:B------:R0:W-:Y:S03]  /*2580*/  @P2 STS.U8 [UR5], R3 ;  /* 0x00000003ff002988 */ /* 0x0001e60008000005 */
.L_x_5:
[----:B------:R-:W-:Y:S01]  /*2590*/  UIADD3 UR12, UPT, UPT, UR19, UR4, URZ ;  /* 0x00000004130c7290 */ /* 0x000fe2000fffe0ff */
[C---:B------:R-:W-:Y:S01]  /*25a0*/  VIADD R8, R5.reuse, 0xfffffffc ;  /* 0xfffffffc05087836 */ /* 0x040fe20000000000 */
[----:B------:R-:W-:Y:S01]  /*25b0*/  VOTEU.ALL UP1, P3 ;  /* 0x0000000000ff7886 */ /* 0x000fe20001820000 */
[----:B------:R-:W-:Y:S01]  /*25c0*/  UIADD3 UR10, UPT, UPT, UR18, 0x4000, URZ ;  /* 0x00004000120a7890 */ /* 0x000fe2000fffe0ff */
[----:B------:R-:W-:Y:S01]  /*25d0*/  IMAD R150, R4, UR9, RZ ;  /* 0x0000000904967c24 */ /* 0x000fe2000f8e02ff */
[----:B------:R-:W-:Y:S01]  /*25e0*/  VOTEU.ALL UP2, P3 ;  /* 0x0000000000ff7886 */ /* 0x000fe20001840000 */
[----:B------:R-:W-:Y:S01]  /*25f0*/  ISETP.GE.U32.AND P5, PT, R8, 0x7fffffdd, PT ;  /* 0x7fffffdd0800780c */ /* 0x000fe20003fa6070 */
[----:B0-----:R-:W-:Y:S01]  /*2600*/  VIADD R3, R5, 0xfffffffd ;  /* 0xfffffffd05037836 */ /* 0x001fe20000000000 */
[----:B------:R-:W-:-:S04]  /*2610*/  @!UP1 UIADD3 UR4, UPT, UPT, -UR7, 0x100000, URZ ;  /* 0x0010000007049890 */ /* 0x000fc8000fffe1ff */
[----:B------:R-:W-:Y:S02]  /*2620*/  @!UP1 USHF.L.U32 UR5, UR4, 0xb, URZ ;  /* 0x0000000b04059899 */ /* 0x000fe400080006ff */
[----:B------:R-:W-:Y:S01]  /*2630*/  @!UP1 USHF.L.U32 UR4, UR4, 0x1, URZ ;  /* 0x0000000104049899 */ /* 0x000fe200080006ff */
[----:B------:R-:W-:Y:S01]  /*2640*/  STTM.x128 tmem[UR12], RZ ;  /* 0x000000ff000079ed */ /* 0x000fe200083c000c */
[----:B------:R-:W0:Y:S01]  /*2650*/  FENCE.VIEW.ASYNC.T ;  /* 0x00000000000073c6 */ /* 0x000e220000000200 */
[----:B------:R-:W-:Y:S01]  /*2660*/  UMOV UR13, UR10 ;  /* 0x0000000a000d7c82 */ /* 0x000fe20008000000 */
[----:B0-----:R-:W-:Y:S01]  /*2670*/  BAR.SYNC.DEFER_BLOCKING 0x0 ;  /* 0x0000000000007b1d */ /* 0x001fe20000010000 */
[----:B------:R-:W-:Y:S02]  /*2680*/  SHF.R.S32.HI R147, RZ, 0x1f, R150 ;  /* 0x0000001fff937819 */ /* 0x000fe40000011496 */
[----:B------:R-:W-:Y:S01]  /*2690*/  IADD3 R8, P2, PT, R150, UR20, RZ ;  /* 0x0000001496087c10 */ /* 0x000fe2000ff5e0ff */
[----:B------:R-:W-:Y:S01]  /*26a0*/  IMAD.SHL.U32 R145, R124, 0x2, RZ ;  /* 0x000000027c917824 */ /* 0x000fe200078e00ff */
[----:B------:R-:W-:-:S02]  /*26b0*/  PRMT R163, RZ, 0x7610, R163 ;  /* 0x00007610ffa37816 */ /* 0x000fc400000000a3 */
[----:B------:R-:W-:Y:S01]  /*26c0*/  IADD3.X R9, PT, PT, R147, UR21, RZ, P2, !PT ;  /* 0x0000001593097c10 */ /* 0x000fe200097fe4ff */
[C---:B------:R-:W-:Y:S01]  /*26d0*/  VIADD R4, R5.reuse, 0xfffffffa ;  /* 0xfffffffa05047836 */ /* 0x040fe20000000000 */
[----:B------:R-:W-:Y:S02]  /*26e0*/  SHF.R.S32.HI R144, RZ, 0x1f, R124 ;  /* 0x0000001fff907819 */ /* 0x000fe4000001147c */
[----:B------:R-:W-:Y:S01]  /*26f0*/  PRMT R170, RZ, 0x7610, R170 ;  /* 0x00007610ffaa7816 */ /* 0x000fe200000000aa */
[----:B------:R-:W-:Y:S01]  /*2700*/  VIADD R12, R5, 0xffffffee ;  /* 0xffffffee050c7836 */ /* 0x000fe20000000000 */
[----:B------:R-:W-:Y:S01]  /*2710*/  ISETP.GE.U32.AND P6, PT, R3, 0x7fffffde, PT ;  /* 0x7fffffde0300780c */ /* 0x000fe20003fc6070 */
[----:B------:R-:W0:Y:S02]  /*2720*/  FENCE.VIEW.ASYNC.S ;  /* 0x00000000000073c6 */ /* 0x000e240000000000 */
[----:B0-----:R0:W1:Y:S02]  /*2730*/  @!UP2 SYNCS.EXCH.64 URZ, [UR13], UR4 ;  /* 0x000000040dffa5b2 */ /* 0x0010640008000100 */
[----:B-1----:R-:W-:Y:S01]  /*2740*/  BAR.SYNC.DEFER_BLOCKING 0x0 ;  /* 0x0000000000007b1d */ /* 0x002fe20000010000 */
[----:B------:R-:W-:-:S02]  /*2750*/  SHF.R.S32.HI R143, RZ, 0x1f, R145 ;  /* 0x0000001fff8f7819 */ /* 0x000fc40000011491 */
[----:B------:R-:W-:-:S05]  /*2760*/  IADD3 R44, P4, PT, R145, R8, RZ ;  /* 0x00000008912c7210 */ /* 0x000fca0007f9e0ff */
[----:B------:R-:W-:Y:S01]  /*2770*/  IMAD.X R45, R143, 0x1, R9, P4 ;  /* 0x000000018f2d7824 */ /* 0x000fe200020e0609 */
[----:B------:R-:W-:Y:S01]  /*2780*/  ISETP.GE.U32.AND P4, PT, R4, 0x7fffffdb, PT ;  /* 0x7fffffdb0400780c */ /* 0x000fe20003f86070 */
[C---:B------:R-:W-:Y:S02]  /*2790*/  VIADD R4, R5.reuse, 0xffffffec ;  /* 0xffffffec05047836 */ /* 0x040fe40000000000 */
[C---:B------:R-:W-:Y:S02]  /*27a0*/  VIADD R141, R5.reuse, 0xffffffe0 ;  /* 0xffffffe0058d7836 */ /* 0x040fe40000000000 */
[C---:B------:R-:W-:Y:S02]  /*27b0*/  VIADD R48, R5.reuse, 0xffffffe6 ;  /* 0xffffffe605307836 */ /* 0x040fe40000000000 */
[----:B------:R-:W-:Y:S01]  /*27c0*/  IMAD R142, R124, 0x3, RZ ;  /* 0x000000037c8e7824 */ /* 0x000fe200078e02ff */
[----:B------:R-:W-:Y:S01]  /*27d0*/  PRMT R162, RZ, 0x7610, R162 ;  /* 0x00007610ffa27816 */ /* 0x000fe200000000a2 */
[----:B------:R-:W-:-:S02]  /*27e0*/  VIADD R3, R5, 0xfffffffb ;  /* 0xfffffffb05037836 */ /* 0x000fc40000000000 */
[C---:B------:R-:W-:Y:S02]  /*27f0*/  IMAD.SHL.U32 R139, R124.reuse, 0x4, RZ ;  /* 0x000000047c8b7824 */ /* 0x040fe400078e00ff */
[----:B------:R-:W-:Y:S01]  /*2800*/  IMAD R138, R124, 0x5, RZ ;  /* 0x000000057c8a7824 */ /* 0x000fe200078e02ff */
[----:B------:R-:W-:Y:S01]  /*2810*/  PRMT R156, RZ, 0x7610, R156 ;  /* 0x00007610ff9c7816 */ /* 0x000fe2000000009c */
[----:B------:R-:W2:Y:S01]  /*2820*/  @!P1 LDG.E.U8 R163, desc[UR16][R8.64] ;  /* 0x0000001008a39981 */ /* 0x000ea2000c1e1100 */
[----:B------:R-:W-:Y:S01]  /*2830*/  IADD3 R42, P1, PT, R8, R124, RZ ;  /* 0x0000007c082a7210 */ /* 0x000fe20007f3e0ff */
[----:B------:R-:W-:Y:S01]  /*2840*/  IMAD R134, R124, 0x7, RZ ;  /* 0x000000077c867824 */ /* 0x000fe200078e02ff */
[----:B------:R-:W-:Y:S01]  /*2850*/  ISETP.GE.U32.AND P2, PT, R3, 0x7fffffdc, PT ;  /* 0x7fffffdc0300780c */ /* 0x000fe20003f46070 */
[C---:B------:R-:W-:Y:S01]  /*2860*/  VIADD R56, R5.reuse, 0xfffffff9 ;  /* 0xfffffff905387836 */ /* 0x040fe20000000000 */
[----:B------:R-:W-:Y:S01]  /*2870*/  PRMT R3, RZ, 0x7610, R3 ;  /* 0x00007610ff037816 */ /* 0x000fe20000000003 */
[----:B------:R-:W-:Y:S01]  /*2880*/  IMAD.X R43, R144, 0x1, R9, P1 ;  /* 0x00000001902b7824 */ /* 0x000fe200008e0609 */
[----:B------:R-:W-:Y:S01]  /*2890*/  PRMT R151, RZ, 0x7610, R151 ;  /* 0x00007610ff977816 */ /* 0x000fe20000000097 */
[C---:B------:R-:W-:Y:S01]  /*28a0*/  IMAD R135, R124.reuse, 0x6, RZ ;  /* 0x000000067c877824 */ /* 0x040fe200078e02ff */
[----:B------:R-:W-:Y:S01]  /*28b0*/  PRMT R128, RZ, 0x7610, R128 ;  /* 0x00007610ff807816 */ /* 0x000fe20000000080 */
[----:B------:R-:W-:Y:S01]  /*28c0*/  IMAD.SHL.U32 R122, R124, 0x10, RZ ;  /* 0x000000107c7a7824 */ /* 0x000fe200078e00ff */
[----:B------:R1:W3:Y:S01]  /*28d0*/  @!P0 LDG.E.U8 R170, desc[UR16][R42.64] ;  /* 0x000000102aaa8981 */ /* 0x0002e2000c1e1100 */
[----:B------:R-:W-:Y:S01]  /*28e0*/  ISETP.GE.U32.AND P0, PT, R4, 0x7fffffcd, PT ;  /* 0x7fffffcd0400780c */ /* 0x000fe20003f06070 */
[C---:B------:R-:W-:Y:S01]  /*28f0*/  VIADD R4, R5.reuse, 0xffffffed ;  /* 0xffffffed05047836 */ /* 0x040fe20000000000 */
[----:B------:R-:W-:Y:S01]  /*2900*/  PRMT R129, RZ, 0x7610, R129 ;  /* 0x00007610ff817816 */ /* 0x000fe20000000081 */
[----:B------:R4:W5:Y:S01]  /*2910*/  @!P6 LDG.E.U8 R3, desc[UR16][R44.64] ;  /* 0x000000102c03e981 */ /* 0x000962000c1e1100 */
[----:B------:R-:W-:Y:S01]  /*2920*/  SEL R46, RZ, 0x1, P0 ;  /* 0x00000001ff2e7807 */ /* 0x000fe20000000000 */
[----:B------:R-:W-:Y:S01]  /*2930*/  IMAD.SHL.U32 R123, R124, 0x8, RZ ;  /* 0x000000087c7b7824 */ /* 0x000fe200078e00ff */
[----:B------:R-:W-:Y:S01]  /*2940*/  ISETP.GE.U32.AND P1, PT, R4, 0x7fffffce, PT ;  /* 0x7fffffce0400780c */ /* 0x000fe20003f26070 */
[C---:B------:R-:W-:Y:S01]  /*2950*/  VIADD R4, R5.reuse, 0xffffffef ;  /* 0xffffffef05047836 */ /* 0x040fe20000000000 */
[----:B------:R-:W-:Y:S01]  /*2960*/  ISETP.GE.U32.AND P0, PT, R12, 0x7fffffcf, PT ;  /* 0x7fffffcf0c00780c */ /* 0x000fe20003f06070 */
[C---:B------:R-:W-:Y:S01]  /*2970*/  VIADD R12, R5.reuse, 0xffffffe8 ;  /* 0xffffffe8050c7836 */ /* 0x040fe20000000000 */
[----:B------:R-:W-:Y:S01]  /*2980*/  SEL R47, RZ, 0x1fffe, P1 ;  /* 0x0001fffeff2f7807 */ /* 0x000fe20000800000 */
[C---:B-1----:R-:W-:Y:S01]  /*2990*/  VIADD R42, R5.reuse, 0xffffffea ;  /* 0xffffffea052a7836 */ /* 0x042fe20000000000 */
[----:B------:R-:W-:Y:S01]  /*29a0*/  ISETP.GE.U32.AND P1, PT, R4, 0x7fffffd0, PT ;  /* 0x7fffffd00400780c */ /* 0x000fe20003f26070 */
[C---:B------:R-:W-:Y:S01]  /*29b0*/  VIADD R4, R5.reuse, 0xffffffe9 ;  /* 0xffffffe905047836 */ /* 0x040fe20000000000 */
[----:B------:R-:W-:Y:S01]  /*29c0*/  SEL R41, RZ, 0x4, P0 ;  /* 0x00000004ff297807 */ /* 0x000fe20000000000 */
[----:B------:R-:W-:Y:S01]  /*29d0*/  VIADD R43, R5, 0xffffffe4 ;  /* 0xffffffe4052b7836 */ /* 0x000fe20000000000 */
[----:B------:R-:W-:Y:S01]  /*29e0*/  ISETP.GE.U32.AND P0, PT, R12, 0x7fffffc9, PT ;  /* 0x7fffffc90c00780c */ /* 0x000fe20003f06070 */
[----:B------:R-:W-:Y:S01]  /*29f0*/  IMAD.IADD R46, R46, 0x1, R47 ;  /* 0x000000012e2e7824 */ /* 0x000fe200078e022f */
[----:B------:R-:W-:-:S02]  /*2a00*/  SEL R12, RZ, 0x7fff8, P1 ;  /* 0x0007fff8ff0c7807 */ /* 0x000fc40000800000 */
[----:B------:R-:W-:Y:S01]  /*2a10*/  PRMT R167, RZ, 0x7610, R167 ;  /* 0x00007610ffa77816 */ /* 0x000fe200000000a7 */
[----:B------:R-:W-:Y:S01]  /*2a20*/  IMAD R118, R124, 0x18, RZ ;  /* 0x000000187c767824 */ /* 0x000fe200078e02ff */
[----:B------:R-:W-:Y:S01]  /*2a30*/  ISETP.GE.U32.AND P1, PT, R4, 0x7fffffca, PT ;  /* 0x7fffffca0400780c */ /* 0x000fe20003f26070 */
[C---:B------:R-:W-:Y:S01]  /*2a40*/  VIADD R4, R5.reuse, 0xffffffeb ;  /* 0xffffffeb05047836 */ /* 0x040fe20000000000 */
[----:B----4-:R-:W-:Y:S02]  /*2a50*/  SEL R44, RZ, 0x1, P0 ;  /* 0x00000001ff2c7807 */ /* 0x010fe40000000000 */
[----:B------:R-:W-:Y:S01]  /*2a60*/  PRMT R165, RZ, 0x7610, R165 ;  /* 0x00007610ffa57816 */ /* 0x000fe200000000a5 */
[----:B------:R-:W-:Y:S01]  /*2a70*/  IMAD R119, R124, 0x9, RZ ;  /* 0x000000097c777824 */ /* 0x000fe200078e02ff */
[----:B------:R-:W-:Y:S01]  /*2a80*/  ISETP.GE.U32.AND P0, PT, R42, 0x7fffffcb, PT ;  /* 0x7fffffcb2a00780c */ /* 0x000fe20003f06070 */
[----:B------:R-:W-:Y:S01]  /*2a90*/  VIADD R42, R5, 0xffffffe5 ;  /* 0xffffffe5052a7836 */ /* 0x000fe20000000000 */
[----:B------:R-:W-:-:S02]  /*2aa0*/  SEL R49, RZ, 0x1fffe, P1 ;  /* 0x0001fffeff317807 */ /* 0x000fc40000800000 */
[----:B------:R-:W-:Y:S01]  /*2ab0*/  PRMT R169, RZ, 0x7610, R169 ;  /* 0x00007610ffa97816 */ /* 0x000fe200000000a9 */
[----:B------:R-:W-:Y:S01]  /*2ac0*/  IMAD R114, R124, 0xb, RZ ;  /* 0x0000000b7c727824 */ /* 0x000fe200078e02ff */
[----:B------:R-:W-:Y:S01]  /*2ad0*/  ISETP.GE.U32.AND P1, PT, R4, 0x7fffffcc, PT ;  /* 0x7fffffcc0400780c */ /* 0x000fe20003f26070 */
[----:B------:R-:W-:Y:S01]  /*2ae0*/  IMAD.IADD R44, R44, 0x1, R49 ;  /* 0x000000012c2c7824 */ /* 0x000fe200078e0231 */
[----:B------:R-:W-:Y:S02]  /*2af0*/  SEL R4, RZ, 0x4, P0 ;  /* 0x00000004ff047807 */ /* 0x000fe40000000000 */
[----:B------:R-:W-:Y:S01]  /*2b00*/  PRMT R166, RZ, 0x7610, R166 ;  /* 0x00007610ffa67816 */ /* 0x000fe200000000a6 */
[C---:B------:R-:W-:Y:S01]  /*2b10*/  IMAD R115, R124.reuse, 0xa, RZ ;  /* 0x0000000a7c737824 */ /* 0x040fe200078e02ff */
[----:B------:R-:W-:Y:S02]  /*2b20*/  SEL R45, RZ, 0x7fff8, P1 ;  /* 0x0007fff8ff2d7807 */ /* 0x000fe40000800000 */
[----:B------:R-:W-:Y:S01]  /*2b30*/  PRMT R158, RZ, 0x7610, R158 ;  /* 0x00007610ff9e7816 */ /* 0x000fe2000000009e */
[----:B------:R-:W-:Y:S01]  /*2b40*/  IMAD R110, R124, 0xd, RZ ;  /* 0x0000000d7c6e7824 */ /* 0x000fe200078e02ff */
[----:B------:R-:W-:Y:S01]  /*2b50*/  ISETP.GE.U32.AND P1, PT, R42, 0x7fffffc6, PT ;  /* 0x7fffffc62a00780c */ /* 0x000fe20003f26070 */
[----:B------:R-:W-:Y:S01]  /*2b60*/  VIADD R42, R5, 0xffffffe1 ;  /* 0xffffffe1052a7836 */ /* 0x000fe20000000000 */
[----:B------:R-:W-:Y:S01]  /*2b70*/  ISETP.GE.U32.AND P0, PT, R43, 0x7fffffc5, PT ;  /* 0x7fffffc52b00780c */ /* 0x000fe20003f06070 */
[----:B------:R-:W-:Y:S01]  /*2b80*/  VIADD R43, R5, 0xffffffe7 ;  /* 0xffffffe7052b7836 */ /* 0x000fe20000000000 */
[----:B------:R-:W-:-:S02]  /*2b90*/  SEL R53, RZ, 0x1fffe, P1 ;  /* 0x0001fffeff357807 */ /* 0x000fc40000800000 */
[----:B------:R-:W-:Y:S01]  /*2ba0*/  PRMT R157, RZ, 0x7610, R157 ;  /* 0x00007610ff9d7816 */ /* 0x000fe2000000009d */
[----:B------:R-:W-:Y:S01]  /*2bb0*/  IMAD R111, R124, 0xc, RZ ;  /* 0x0000000c7c6f7824 */ /* 0x000fe200078e02ff */
[----:B------:R-:W-:Y:S01]  /*2bc0*/  ISETP.GE.U32.AND P6, PT, R42, 0x7fffffc2, PT ;  /* 0x7fffffc22a00780c */ /* 0x000fe20003fc6070 */
[----:B------:R-:W-:Y:S01]  /*2bd0*/  VIADD R42, R5, 0xffffffe3 ;  /* 0xffffffe3052a7836 */ /* 0x000fe20000000000 */
[----:B------:R-:W-:Y:S01]  /*2be0*/  ISETP.GE.U32.AND P1, PT, R43, 0x7fffffc8, PT ;  /* 0x7fffffc82b00780c */ /* 0x000fe20003f26070 */
[----:B------:R-:W-:Y:S01]  /*2bf0*/  VIADD R43, R5, 0xffffffe2 ;  /* 0xffffffe2052b7836 */ /* 0x000fe20000000000 */
[----:B------:R-:W-:Y:S02]  /*2c00*/  SEL R50, RZ, 0x1, P0 ;  /* 0x00000001ff327807 */ /* 0x000fe40000000000 */
[----:B------:R-:W-:Y:S01]  /*2c10*/  PRMT R148, RZ, 0x7610, R148 ;  /* 0x00007610ff947816 */ /* 0x000fe20000000094 */
[----:B------:R-:W-:Y:S01]  /*2c20*/  IMAD R106, R124, 0xf, RZ ;  /* 0x0000000f7c6a7824 */ /* 0x000fe200078e02ff */
[----:B------:R-:W-:Y:S01]  /*2c30*/  SEL R51, RZ, 0x7fff8, P1 ;  /* 0x0007fff8ff337807 */ /* 0x000fe20000800000 */
[----:B------:R-:W-:Y:S01]  /*2c40*/  IMAD.IADD R50, R50, 0x1, R53 ;  /* 0x0000000132327824 */ /* 0x000fe200078e0235 */
[----:B------:R-:W-:-:S02]  /*2c50*/  ISETP.GE.U32.AND P1, PT, R42, 0x7fffffc4, PT ;  /* 0x7fffffc42a00780c */ /* 0x000fc40003f26070 */
[----:B------:R-:W-:Y:S01]  /*2c60*/  PRMT R153, RZ, 0x7610, R153 ;  /* 0x00007610ff997816 */ /* 0x000fe20000000099 */
[C---:B------:R-:W-:Y:S01]  /*2c70*/  IMAD R107, R124.reuse, 0xe, RZ ;  /* 0x0000000e7c6b7824 */ /* 0x040fe200078e02ff */
[----:B------:R-:W-:Y:S02]  /*2c80*/  SEL R55, RZ, 0x7fff8, P1 ;  /* 0x0007fff8ff377807 */ /* 0x000fe40000800000 */
[----:B------:R-:W-:Y:S01]  /*2c90*/  PRMT R130, RZ, 0x7610, R130 ;  /* 0x00007610ff827816 */ /* 0x000fe20000000082 */
[C---:B------:R-:W-:Y:S01]  /*2ca0*/  IMAD R102, R124.reuse, 0x12, RZ ;  /* 0x000000127c667824 */ /* 0x040fe200078e02ff */
[----:B------:R-:W-:Y:S02]  /*2cb0*/  ISETP.GE.U32.AND P1, PT, R141, 0x7fffffc1, PT ;  /* 0x7fffffc18d00780c */ /* 0x000fe40003f26070 */
[----:B------:R-:W-:Y:S01]  /*2cc0*/  PRMT R131, RZ, 0x7610, R131 ;  /* 0x00007610ff837816 */ /* 0x000fe20000000083 */
[----:B------:R-:W-:Y:S01]  /*2cd0*/  IMAD R103, R124, 0x11, RZ ;  /* 0x000000117c677824 */ /* 0x000fe200078e02ff */
[----:B------:R-:W-:-:S02]  /*2ce0*/  ISETP.GE.U32.AND P0, PT, R48, 0x7fffffc7, PT ;  /* 0x7fffffc73000780c */ /* 0x000fc40003f06070 */
[----:B------:R-:W-:Y:S01]  /*2cf0*/  PRMT R159, RZ, 0x7610, R159 ;  /* 0x00007610ff9f7816 */ /* 0x000fe2000000009f */
[C---:B------:R-:W-:Y:S01]  /*2d00*/  IMAD R98, R124.reuse, 0x14, RZ ;  /* 0x000000147c627824 */ /* 0x040fe200078e02ff */
[----:B------:R-:W-:Y:S02]  /*2d10*/  SEL R54, RZ, 0x1fffe, P6 ;  /* 0x0001fffeff367807 */ /* 0x000fe40003000000 */
[----:B------:R-:W-:Y:S01]  /*2d20*/  PRMT R168, RZ, 0x7610, R168 ;  /* 0x00007610ffa87816 */ /* 0x000fe200000000a8 */
[C---:B------:R-:W-:Y:S01]  /*2d30*/  IMAD R99, R124.reuse, 0x13, RZ ;  /* 0x000000137c637824 */ /* 0x040fe200078e02ff */
        /* <DEDUP_REMOVED lines=10> */
[----:B------:R-:W-:Y:S01]  /*2de0*/  IMAD R91, R124, 0x17, RZ ;  /* 0x000000177c5b7824 */ /* 0x000fe200078e02ff */
[----:B------:R-:W-:Y:S02]  /*2df0*/  SHF.R.S32.HI R140, RZ, 0x1f, R142 ;  /* 0x0000001fff8c7819 */ /* 0x000fe4000001148e */
[----:B------:R-:W-:Y:S01]  /*2e00*/  PRMT R152, RZ, 0x7610, R152 ;  /* 0x00007610ff987816 */ /* 0x000fe20000000098 */
[----:B------:R-:W-:Y:S01]  /*2e10*/  VIADD R90, R5, 0x1f ;  /* 0x0000001f055a7836 */ /* 0x000fe20000000000 */
[----:B------:R-:W-:Y:S01]  /*2e20*/  IADD3 R42, P0, PT, R142, R8, RZ ;  /* 0x000000088e2a7210 */ /* 0x000fe20007f1e0ff */
[----:B------:R-:W-:Y:S01]  /*2e30*/  IMAD R89, R124, 0x19, RZ ;  /* 0x000000197c597824 */ /* 0x000fe200078e02ff */
[----:B------:R-:W-:-:S02]  /*2e40*/  LOP3.LUT R44, R44, 0x3, RZ, 0xc0, !PT ;  /* 0x000000032c2c7812 */ /* 0x000fc400078ec0ff */
[----:B------:R-:W-:Y:S01]  /*2e50*/  LOP3.LUT R88, R88, 0x1f, RZ, 0xc0, !PT ;  /* 0x0000001f58587812 */ /* 0x000fe200078ec0ff */
[----:B------:R-:W-:Y:S01]  /*2e60*/  IMAD.X R43, R140, 0x1, R9, P0 ;  /* 0x000000018c2b7824 */ /* 0x000fe200000e0609 */
[----:B------:R-:W-:Y:S02]  /*2e70*/  LOP3.LUT R47, R47, 0x3, RZ, 0xc0, !PT ;  /* 0x000000032f2f7812 */ /* 0x000fe400078ec0ff */
[----:B------:R-:W-:Y:S01]  /*2e80*/  PRMT R172, RZ, 0x7610, R172 ;  /* 0x00007610ffac7816 */ /* 0x000fe200000000ac */
[----:B------:R-:W-:Y:S01]  /*2e90*/  IMAD R85, R124, 0x1a, RZ ;  /* 0x0000001a7c557824 */ /* 0x000fe200078e02ff */
[----:B------:R-:W-:Y:S01]  /*2ea0*/  LOP3.LUT R50, R50, 0x3, RZ, 0xc0, !PT ;  /* 0x0000000332327812 */ /* 0x000fe200078ec0ff */
[----:B------:R1:W4:Y:S01]  /*2eb0*/  @!P5 LDG.E.U8 R162, desc[UR16][R42.64] ;  /* 0x000000102aa2d981 */ /* 0x000322000c1e1100 */
[----:B------:R-:W-:Y:S01]  /*2ec0*/  IADD3 R4, PT, PT, R44, R45, R4 ;  /* 0x0000002d2c047210 */ /* 0x000fe20007ffe004 */
[----:B0-----:R-:W0:Y:S01]  /*2ed0*/  LDCU UR4, c[0x0][0x3b0] ;  /* 0x00007600ff0477ac */ /* 0x001e220008000800 */
[----:B------:R-:W-:-:S02]  /*2ee0*/  IADD3 R47, PT, PT, R47, R55, R52 ;  /* 0x000000372f2f7210 */ /* 0x000fc40007ffe034 */
[----:B------:R-:W-:Y:S01]  /*2ef0*/  IADD3 R48, PT, PT, R50, R51, R48 ;  /* 0x0000003332307210 */ /* 0x000fe20007ffe030 */
[----:B------:R-:W-:Y:S01]  /*2f00*/  IMAD.SHL.U32 R4, R4, 0x100, RZ ;  /* 0x0000010004047824 */ /* 0x000fe200078e00ff */
[----:B------:R-:W-:Y:S02]  /*2f10*/  LOP3.LUT R47, R47, 0xf, RZ, 0xc0, !PT ;  /* 0x0000000f2f2f7812 */ /* 0x000fe400078ec0ff */
[----:B------:R-:W-:Y:S02]  /*2f20*/  LOP3.LUT R46, R46, 0x3, RZ, 0xc0, !PT ;  /* 0x000000032e2e7812 */ /* 0x000fe400078ec0ff */
[----:B------:R-:W-:Y:S02]  /*2f30*/  SHF.R.S32.HI R137, RZ, 0x1f, R139 ;  /* 0x0000001fff897819 */ /* 0x000fe4000001148b */
[----:B------:R-:W-:Y:S01]  /*2f40*/  IADD3 R44, P5, PT, R139, R8, RZ ;  /* 0x000000088b2c7210 */ /* 0x000fe20007fbe0ff */
[----:B------:R-:W-:Y:S01]  /*2f50*/  IMAD R47, R48, 0x10, R47 ;  /* 0x00000010302f7824 */ /* 0x000fe200078e022f */
[----:B------:R-:W-:-:S02]  /*2f60*/  IADD3 R12, PT, PT, R46, R12, R41 ;  /* 0x0000000c2e0c7210 */ /* 0x000fc40007ffe029 */
[----:B------:R-:W-:Y:S01]  /*2f70*/  LOP3.LUT R41, R4, 0xf00, RZ, 0xe2, !PT ;  /* 0x00000f0004297812 */ /* 0x000fe200078ee2ff */
[----:B------:R-:W-:Y:S01]  /*2f80*/  IMAD.X R45, R137, 0x1, R9, P5 ;  /* 0x00000001892d7824 */ /* 0x000fe200028e0609 */
[----:B------:R-:W-:Y:S02]  /*2f90*/  SHF.R.S32.HI R136, RZ, 0x1f, R138 ;  /* 0x0000001fff887819 */ /* 0x000fe4000001148a */
[-C--:B-1----:R-:W-:Y:S01]  /*2fa0*/  IADD3 R42, P5, PT, R138, R8.reuse, RZ ;  /* 0x000000088a2a7210 */ /* 0x082fe20007fbe0ff */
[----:B------:R-:W-:Y:S01]  /*2fb0*/  IMAD R12, R12, 0x1000, R41 ;  /* 0x000010000c0c7824 */ /* 0x000fe200078e0229 */
[----:B------:R-:W-:Y:S01]  /*2fc0*/  LOP3.LUT R47, R47, 0xff, RZ, 0xc0, !PT ;  /* 0x000000ff2f2f7812 */ /* 0x000fe200078ec0ff */
[----:B------:R-:W-:Y:S01]  /*2fd0*/  VIADD R4, R5, 0xfffffff8 ;  /* 0xfffffff805047836 */ /* 0x000fe20000000000 */
[----:B------:R-:W-:Y:S01]  /*2fe0*/  SHF.R.S32.HI R132, RZ, 0x1f, R134 ;  /* 0x0000001fff847819 */ /* 0x000fe20000011486 */
[----:B------:R-:W-:Y:S01]  /*2ff0*/  IMAD.X R43, R136, 0x1, R9, P5 ;  /* 0x00000001882b7824 */ /* 0x000fe200028e0609 */
[----:B------:R-:W-:Y:S01]  /*3000*/  ISETP.GE.U32.AND P0, PT, R56, 0x7fffffda, PT ;  /* 0x7fffffda3800780c */ /* 0x000fe20003f06070 */
[----:B------:R-:W-:Y:S01]  /*3010*/  IMAD.IADD R12, R12, 0x1, R47 ;  /* 0x000000010c0c7824 */ /* 0x000fe200078e022f */
[----:B------:R-:W-:Y:S01]  /*3020*/  ISETP.GE.U32.AND P5, PT, R4, 0x7fffffd9, PT ;  /* 0x7fffffd90400780c */ /* 0x000fe20003fa6070 */
[----:B------:R-:W2:Y:S03]  /*3030*/  @!P2 LDG.E.U8 R151, desc[UR16][R44.64] ;  /* 0x000000102c97a981 */ /* 0x000ea6000c1e1100 */
[----:B------:R-:W-:Y:S01]  /*3040*/  LOP3.LUT R12, R12, 0xffff, RZ, 0xc0, !PT ;  /* 0x0000ffff0c0c7812 */ /* 0x000fe200078ec0ff */
[----:B------:R1:W2:Y:S01]  /*3050*/  @!P4 LDG.E.U8 R156, desc[UR16][R42.64] ;  /* 0x000000102a9cc981 */ /* 0x0002a2000c1e1100 */
[----:B------:R-:W-:-:S02]  /*3060*/  IADD3 R48, P4, PT, R134, R8, RZ ;  /* 0x0000000886307210 */ /* 0x000fc40007f9e0ff */
[----:B------:R-:W-:Y:S02]  /*3070*/  SHF.R.U32.HI R41, RZ, 0xf, R12 ;  /* 0x0000000fff297819 */ /* 0x000fe4000001160c */
[----:B------:R-:W-:Y:S01]  /*3080*/  SHF.R.S32.HI R133, RZ, 0x1f, R135 ;  /* 0x0000001fff857819 */ /* 0x000fe20000011487 */
[--C-:B------:R-:W-:Y:S01]  /*3090*/  IMAD.X R49, R132, 0x1, R9.reuse, P4 ;  /* 0x0000000184317824 */ /* 0x100fe200020e0609 */
[----:B------:R-:W-:Y:S01]  /*30a0*/  IADD3 R46, P2, PT, R135, R8, RZ ;  /* 0x00000008872e7210 */ /* 0x000fe20007f5e0ff */
[----:B------:R-:W-:Y:S01]  /*30b0*/  VIADD R4, R5, 0xfffffff7 ;  /* 0xfffffff705047836 */ /* 0x000fe20000000000 */
[----:B------:R-:W-:Y:S02]  /*30c0*/  LOP3.LUT P4, RZ, R41, 0x1, RZ, 0xc0, !PT ;  /* 0x0000000129ff7812 */ /* 0x000fe4000788c0ff */
[----:B------:R0:W2:Y:S01]  /*30d0*/  @!P5 LDG.E.U8 R128, desc[UR16][R48.64] ;  /* 0x000000103080d981 */ /* 0x0000a2000c1e1100 */
[----:B------:R-:W-:Y:S01]  /*30e0*/  IMAD.X R47, R133, 0x1, R9, P2 ;  /* 0x00000001852f7824 */ /* 0x000fe200010e0609 */
[----:B------:R-:W-:-:S02]  /*30f0*/  SHF.R.S32.HI R120, RZ, 0x1f, R122 ;  /* 0x0000001fff787819 */ /* 0x000fc4000001147a */
[-C--:B------:R-:W-:Y:S02]  /*3100*/  IADD3 R50, P5, PT, R122, R8.reuse, RZ ;  /* 0x000000087a327210 */ /* 0x080fe40007fbe0ff */
[----:B------:R-:W-:Y:S01]  /*3110*/  ISETP.GE.U32.AND P2, PT, R4, 0x7fffffd8, PT ;  /* 0x7fffffd80400780c */ /* 0x000fe20003f46070 */
[----:B------:R0:W2:Y:S01]  /*3120*/  @!P0 LDG.E.U8 R129, desc[UR16][R46.64] ;  /* 0x000000102e818981 */ /* 0x0000a2000c1e1100 */
[----:B------:R-:W-:Y:S01]  /*3130*/  SHF.R.U32.HI R41, RZ, 0x7, R12 ;  /* 0x00000007ff297819 */ /* 0x000fe2000001160c */
[----:B------:R-:W-:Y:S01]  /*3140*/  IMAD.X R51, R120, 0x1, R9, P5 ;  /* 0x0000000178337824 */ /* 0x000fe200028e0609 */
[----:B------:R-:W-:Y:S02]  /*3150*/  SHF.R.S32.HI R121, RZ, 0x1f, R123 ;  /* 0x0000001fff797819 */ /* 0x000fe4000001147b */
[-C--:B-1----:R-:W-:Y:S01]  /*3160*/  IADD3 R42, P0, PT, R123, R8.reuse, RZ ;  /* 0x000000087b2a7210 */ /* 0x082fe20007f1e0ff */
[----:B------:R-:W-:Y:S01]  /*3170*/  VIADD R4, R5, 0xfffffff6 ;  /* 0xfffffff605047836 */ /* 0x000fe20000000000 */
[----:B------:R-:W-:Y:S01]  /*3180*/  LOP3.LUT P5, RZ, R41, 0x1, RZ, 0xc0, !PT ;  /* 0x0000000129ff7812 */ /* 0x000fe200078ac0ff */
[----:B------:R-:W2:Y:S01]  /*3190*/  @P4 LDG.E.U8 R167, desc[UR16][R50.64] ;  /* 0x0000001032a74981 */ /* 0x000ea2000c1e1100 */
[----:B------:R-:W-:Y:S01]  /*31a0*/  SHF.R.S32.HI R116, RZ, 0x1f, R118 ;  /* 0x0000001fff747819 */ /* 0x000fe20000011476 */
[----:B------:R-:W-:Y:S01]  /*31b0*/  IMAD.X R43, R121, 0x1, R9, P0 ;  /* 0x00000001792b7824 */ /* 0x000fe200000e0609 */
[----:B0-----:R-:W-:Y:S01]  /*31c0*/  IADD3 R48, P4, PT, R118, R8, RZ ;  /* 0x0000000876307210 */ /* 0x001fe20007f9e0ff */
[----:B------:R-:W-:Y:S01]  /*31d0*/  VIADD R41, R5, 0xfffffff4 ;  /* 0xfffffff405297836 */ /* 0x000fe20000000000 */
[----:B------:R-:W-:-:S02]  /*31e0*/  ISETP.GE.U32.AND P0, PT, R4, 0x7fffffd7, PT ;  /* 0x7fffffd70400780c */ /* 0x000fc40003f06070 */
[----:B------:R0:W2:Y:S01]  /*31f0*/  @!P2 LDG.E.U8 R165, desc[UR16][R42.64] ;  /* 0x000000102aa5a981 */ /* 0x0000a2000c1e1100 */
[----:B------:R-:W-:Y:S01]  /*3200*/  IMAD.X R49, R116, 0x1, R9, P4 ;  /* 0x0000000174317824 */ /* 0x000fe200020e0609 */
[----:B------:R-:W-:Y:S02]  /*3210*/  SHF.R.S32.HI R117, RZ, 0x1f, R119 ;  /* 0x0000001fff757819 */ /* 0x000fe40000011477 */
[-C--:B------:R-:W-:Y:S01]  /*3220*/  IADD3 R44, P2, PT, R119, R8.reuse, RZ ;  /* 0x00000008772c7210 */ /* 0x080fe20007f5e0ff */
[----:B------:R-:W-:Y:S01]  /*3230*/  VIADD R4, R5, 0xfffffff5 ;  /* 0xfffffff505047836 */ /* 0x000fe20000000000 */
[----:B------:R-:W-:Y:S01]  /*3240*/  ISETP.GE.U32.AND P4, PT, R41, 0x7fffffd5, PT ;  /* 0x7fffffd52900780c */ /* 0x000fe20003f86070 */
[----:B------:R1:W2:Y:S01]  /*3250*/  @P5 LDG.E.U8 R169, desc[UR16][R48.64] ;  /* 0x0000001030a95981 */ /* 0x0002a2000c1e1100 */
[----:B------:R-:W-:Y:S01]  /*3260*/  SHF.R.S32.HI R112, RZ, 0x1f, R114 ;  /* 0x0000001fff707819 */ /* 0x000fe20000011472 */
[----:B------:R-:W-:Y:S01]  /*3270*/  IMAD.X R45, R117, 0x1, R9, P2 ;  /* 0x00000001752d7824 */ /* 0x000fe200010e0609 */
[----:B------:R-:W-:Y:S01]  /*3280*/  IADD3 R46, P5, PT, R114, R8, RZ ;  /* 0x00000008722e7210 */ /* 0x000fe20007fbe0ff */
[----:B------:R-:W-:Y:S01]  /*3290*/  VIADD R41, R5, 0xfffffff2 ;  /* 0xfffffff205297836 */ /* 0x000fe20000000000 */
[----:B------:R-:W-:-:S02]  /*32a0*/  ISETP.GE.U32.AND P2, PT, R4, 0x7fffffd6, PT ;  /* 0x7fffffd60400780c */ /* 0x000fc40003f46070 */
[----:B------:R1:W2:Y:S01]  /*32b0*/  @!P0 LDG.E.U8 R166, desc[UR16][R44.64] ;  /* 0x000000102ca68981 */ /* 0x0002a2000c1e1100 */
[----:B------:R-:W-:Y:S01]  /*32c0*/  IMAD.X R47, R112, 0x1, R9, P5 ;  /* 0x00000001702f7824 */ /* 0x000fe200028e0609 */
[----:B------:R-:W-:Y:S02]  /*32d0*/  SHF.R.S32.HI R113, RZ, 0x1f, R115 ;  /* 0x0000001fff717819 */ /* 0x000fe40000011473 */
[-C--:B0-----:R-:W-:Y:S01]  /*32e0*/  IADD3 R42, P0, PT, R115, R8.reuse, RZ ;  /* 0x00000008732a7210 */ /* 0x081fe20007f1e0ff */
[----:B------:R-:W-:Y:S01]  /*32f0*/  VIADD R4, R5, 0xfffffff3 ;  /* 0xfffffff305047836 */ /* 0x000fe20000000000 */
[----:B------:R-:W-:Y:S01]  /*3300*/  ISETP.GE.U32.AND P5, PT, R41, 0x7fffffd3, PT ;  /* 0x7fffffd32900780c */ /* 0x000fe20003fa6070 */
[----:B------:R0:W2:Y:S01]  /*3310*/  @!P4 LDG.E.U8 R158, desc[UR16][R46.64] ;  /* 0x000000102e9ec981 */ /* 0x0000a2000c1e1100 */
[----:B------:R-:W-:Y:S01]  /*3320*/  SHF.R.S32.HI R108, RZ, 0x1f, R110 ;  /* 0x0000001fff6c7819 */ /* 0x000fe2000001146e */
[----:B------:R-:W-:Y:S01]  /*3330*/  IMAD.X R43, R113, 0x1, R9, P0 ;  /* 0x00000001712b7824 */ /* 0x000fe200000e0609 */
[----:B-1----:R-:W-:Y:S01]  /*3340*/  IADD3 R48, P4, PT, R110, R8, RZ ;  /* 0x000000086e307210 */ /* 0x002fe20007f9e0ff */
        /* <DEDUP_REMOVED lines=8> */
[----:B------:R1:W2:Y:S01]  /*33d0*/  @!P5 LDG.E.U8 R148, desc[UR16][R48.64] ;  /* 0x000000103094d981 */ /* 0x0002a2000c1e1100 */
[----:B------:R-:W-:Y:S01]  /*33e0*/  SHF.R.S32.HI R104, RZ, 0x1f, R106 ;  /* 0x0000001fff687819 */ /* 0x000fe2000001146a */
[----:B------:R-:W-:Y:S01]  /*33f0*/  IMAD.X R45, R109, 0x1, R9, P2 ;  /* 0x000000016d2d7824 */ /* 0x000fe200010e0609 */
[----:B0-----:R-:W-:-:S02]  /*3400*/  IADD3 R46, P5, PT, R106, R8, RZ ;  /* 0x000000086a2e7210 */ /* 0x001fc40007fbe0ff */
[----:B------:R-:W-:Y:S02]  /*3410*/  ISETP.GE.U32.AND P2, PT, R4, 0x7fffffd2, PT ;  /* 0x7fffffd20400780c */ /* 0x000fe40003f46070 */
[--C-:B------:R-:W-:Y:S01]  /*3420*/  SHF.R.U32.HI R41, RZ, 0xd, R12.reuse ;  /* 0x0000000dff297819 */ /* 0x100fe2000001160c */
[----:B------:R0:W2:Y:S01]  /*3430*/  @!P0 LDG.E.U8 R153, desc[UR16][R44.64] ;  /* 0x000000102c998981 */ /* 0x0000a2000c1e1100 */
[----:B------:R-:W-:Y:S01]  /*3440*/  IMAD.X R47, R104, 0x1, R9, P5 ;  /* 0x00000001682f7824 */ /* 0x000fe200028e0609 */
[----:B------:R-:W-:Y:S02]  /*3450*/  SHF.R.S32.HI R105, RZ, 0x1f, R107 ;  /* 0x0000001fff697819 */ /* 0x000fe4000001146b */
[----:B-1----:R-:W-:Y:S02]  /*3460*/  IADD3 R42, P0, PT, R107, R8, RZ ;  /* 0x000000086b2a7210 */ /* 0x002fe40007f1e0ff */
[----:B------:R-:W-:Y:S01]  /*3470*/  LOP3.LUT P5, RZ, R41, 0x1, RZ, 0xc0, !PT ;  /* 0x0000000129ff7812 */ /* 0x000fe200078ac0ff */
[----:B------:R1:W2:Y:S01]  /*3480*/  @!P4 LDG.E.U8 R130, desc[UR16][R46.64] ;  /* 0x000000102e82c981 */ /* 0x0002a2000c1e1100 */
[----:B------:R-:W-:Y:S01]  /*3490*/  SHF.R.U32.HI R4, RZ, 0xe, R12 ;  /* 0x0000000eff047819 */ /* 0x000fe2000001160c */
[----:B------:R-:W-:Y:S01]  /*34a0*/  IMAD.X R43, R105, 0x1, R9, P0 ;  /* 0x00000001692b7824 */ /* 0x000fe200000e0609 */
[----:B------:R-:W-:-:S02]  /*34b0*/  SHF.R.S32.HI R100, RZ, 0x1f, R102 ;  /* 0x0000001fff647819 */ /* 0x000fc40000011466 */
[-C--:B------:R-:W-:Y:S02]  /*34c0*/  IADD3 R48, P4, PT, R102, R8.reuse, RZ ;  /* 0x0000000866307210 */ /* 0x080fe40007f9e0ff */
[----:B------:R-:W-:Y:S01]  /*34d0*/  LOP3.LUT P0, RZ, R4, 0x1, RZ, 0xc0, !PT ;  /* 0x0000000104ff7812 */ /* 0x000fe2000780c0ff */
[----:B------:R1:W2:Y:S01]  /*34e0*/  @!P2 LDG.E.U8 R131, desc[UR16][R42.64] ;  /* 0x000000102a83a981 */ /* 0x0002a2000c1e1100 */
[--C-:B------:R-:W-:Y:S01]  /*34f0*/  SHF.R.U32.HI R41, RZ, 0xb, R12.reuse ;  /* 0x0000000bff297819 */ /* 0x100fe2000001160c */
[----:B------:R-:W-:Y:S01]  /*3500*/  IMAD.X R49, R100, 0x1, R9, P4 ;  /* 0x0000000164317824 */ /* 0x000fe200020e0609 */
[----:B------:R-:W-:Y:S02]  /*3510*/  SHF.R.S32.HI R101, RZ, 0x1f, R103 ;  /* 0x0000001fff657819 */ /* 0x000fe40000011467 */
[----:B0-----:R-:W-:Y:S02]  /*3520*/  IADD3 R44, P2, PT, R103, R8, RZ ;  /* 0x00000008672c7210 */ /* 0x001fe40007f5e0ff */
[----:B------:R-:W-:Y:S01]  /*3530*/  LOP3.LUT P4, RZ, R41, 0x1, RZ, 0xc0, !PT ;  /* 0x0000000129ff7812 */ /* 0x000fe2000788c0ff */
[----:B------:R0:W2:Y:S01]  /*3540*/  @P5 LDG.E.U8 R159, desc[UR16][R48.64] ;  /* 0x00000010309f5981 */ /* 0x0000a2000c1e1100 */
[----:B------:R-:W-:Y:S01]  /*3550*/  SHF.R.U32.HI R4, RZ, 0xc, R12 ;  /* 0x0000000cff047819 */ /* 0x000fe2000001160c */
[----:B------:R-:W-:Y:S01]  /*3560*/  IMAD.X R45, R101, 0x1, R9, P2 ;  /* 0x00000001652d7824 */ /* 0x000fe200010e0609 */
[----:B------:R-:W-:-:S02]  /*3570*/  SHF.R.S32.HI R96, RZ, 0x1f, R98 ;  /* 0x0000001fff607819 */ /* 0x000fc40000011462 */
[-C--:B-1----:R-:W-:Y:S02]  /*3580*/  IADD3 R46, P5, PT, R98, R8.reuse, RZ ;  /* 0x00000008622e7210 */ /* 0x082fe40007fbe0ff */
[----:B------:R-:W-:Y:S01]  /*3590*/  LOP3.LUT P2, RZ, R4, 0x1, RZ, 0xc0, !PT ;  /* 0x0000000104ff7812 */ /* 0x000fe2000784c0ff */
[----:B------:R1:W2:Y:S01]  /*35a0*/  @P0 LDG.E.U8 R168, desc[UR16][R44.64] ;  /* 0x000000102ca80981 */ /* 0x0002a2000c1e1100 */
[--C-:B------:R-:W-:Y:S01]  /*35b0*/  SHF.R.U32.HI R41, RZ, 0x9, R12.reuse ;  /* 0x00000009ff297819 */ /* 0x100fe2000001160c */
[----:B------:R-:W-:Y:S01]  /*35c0*/  IMAD.X R47, R96, 0x1, R9, P5 ;  /* 0x00000001602f7824 */ /* 0x000fe200028e0609 */
[----:B------:R-:W-:Y:S02]  /*35d0*/  SHF.R.S32.HI R97, RZ, 0x1f, R99 ;  /* 0x0000001fff617819 */ /* 0x000fe40000011463 */
[----:B------:R-:W-:Y:S02]  /*35e0*/  IADD3 R42, P0, PT, R99, R8, RZ ;  /* 0x00000008632a7210 */ /* 0x000fe40007f1e0ff */
[----:B------:R-:W-:Y:S01]  /*35f0*/  LOP3.LUT P5, RZ, R41, 0x1, RZ, 0xc0, !PT ;  /* 0x0000000129ff7812 */ /* 0x000fe200078ac0ff */
[----:B------:R1:W2:Y:S01]  /*3600*/  @P4 LDG.E.U8 R155, desc[UR16][R46.64] ;  /* 0x000000102e9b4981 */ /* 0x0002a2000c1e1100 */
[----:B------:R-:W-:Y:S01]  /*3610*/  SHF.R.U32.HI R4, RZ, 0xa, R12 ;  /* 0x0000000aff047819 */ /* 0x000fe2000001160c */
[----:B------:R-:W-:Y:S01]  /*3620*/  IMAD.X R43, R97, 0x1, R9, P0 ;  /* 0x00000001612b7824 */ /* 0x000fe200000e0609 */
[----:B------:R-:W-:-:S02]  /*3630*/  SHF.R.S32.HI R92, RZ, 0x1f, R94 ;  /* 0x0000001fff5c7819 */ /* 0x000fc4000001145e */
[-C--:B0-----:R-:W-:Y:S02]  /*3640*/  IADD3 R48, P4, PT, R94, R8.reuse, RZ ;  /* 0x000000085e307210 */ /* 0x081fe40007f9e0ff */
[----:B------:R-:W-:Y:S01]  /*3650*/  LOP3.LUT P0, RZ, R4, 0x1, RZ, 0xc0, !PT ;  /* 0x0000000104ff7812 */ /* 0x000fe2000780c0ff */
[----:B------:R0:W2:Y:S01]  /*3660*/  @P2 LDG.E.U8 R160, desc[UR16][R42.64] ;  /* 0x000000102aa02981 */ /* 0x0000a2000c1e1100 */
[----:B------:R-:W-:Y:S01]  /*3670*/  SHF.R.S32.HI R93, RZ, 0x1f, R95 ;  /* 0x0000001fff5d7819 */ /* 0x000fe2000001145f */
[--C-:B------:R-:W-:Y:S01]  /*3680*/  IMAD.X R49, R92, 0x1, R9.reuse, P4 ;  /* 0x000000015c317824 */ /* 0x100fe200020e0609 */
[----:B-1----:R-:W-:Y:S02]  /*3690*/  IADD3 R44, P2, PT, R95, R8, RZ ;  /* 0x000000085f2c7210 */ /* 0x002fe40007f5e0ff */
[--C-:B------:R-:W-:Y:S02]  /*36a0*/  SHF.R.U32.HI R41, RZ, 0x6, R12.reuse ;  /* 0x00000006ff297819 */ /* 0x100fe4000001160c */
[----:B------:R-:W2:Y:S01]  /*36b0*/  @P5 LDG.E.U8 R149, desc[UR16][R48.64] ;  /* 0x0000001030955981 */ /* 0x000ea2000c1e1100 */
[----:B------:R-:W-:Y:S01]  /*36c0*/  SHF.R.U32.HI R4, RZ, 0x8, R12 ;  /* 0x00000008ff047819 */ /* 0x000fe2000001160c */
[----:B------:R-:W-:Y:S01]  /*36d0*/  IMAD.X R45, R93, 0x1, R9, P2 ;  /* 0x000000015d2d7824 */ /* 0x000fe200010e0609 */
[----:B------:R-:W-:-:S02]  /*36e0*/  SHF.R.S32.HI R87, RZ, 0x1f, R91 ;  /* 0x0000001fff577819 */ /* 0x000fc4000001145b */
[-C--:B------:R-:W-:Y:S02]  /*36f0*/  IADD3 R46, P5, PT, R91, R8.reuse, RZ ;  /* 0x000000085b2e7210 */ /* 0x080fe40007fbe0ff */
[----:B------:R-:W-:Y:S01]  /*3700*/  LOP3.LUT P4, RZ, R41, 0x1, RZ, 0xc0, !PT ;  /* 0x0000000129ff7812 */ /* 0x000fe2000788c0ff */
[----:B------:R-:W2:Y:S01]  /*3710*/  @P0 LDG.E.U8 R152, desc[UR16][R44.64] ;  /* 0x000000102c980981 */ /* 0x000ea2000c1e1100 */
[----:B------:R-:W-:Y:S01]  /*3720*/  LOP3.LUT P2, RZ, R4, 0x1, RZ, 0xc0, !PT ;  /* 0x0000000104ff7812 */ /* 0x000fe2000784c0ff */
[----:B------:R-:W-:Y:S01]  /*3730*/  IMAD.X R47, R87, 0x1, R9, P5 ;  /* 0x00000001572f7824 */ /* 0x000fe200028e0609 */
[----:B------:R-:W-:Y:S02]  /*3740*/  ISETP.GT.AND P0, PT, R90, 0x1f, PT ;  /* 0x0000001f5a00780c */ /* 0x000fe40003f04270 */
[----:B------:R-:W-:Y:S02]  /*3750*/  SHF.R.S32.HI R86, RZ, 0x1f, R89 ;  /* 0x0000001fff567819 */ /* 0x000fe40000011459 */
[----:B------:R-:W-:-:S02]  /*3760*/  IADD3 R4, P5, PT, R89, R8, RZ ;  /* 0x0000000859047210 */ /* 0x000fc40007fbe0ff */
[----:B------:R-:W-:Y:S02]  /*3770*/  SHF.R.U32.HI R41, RZ, 0x5, R12 ;  /* 0x00000005ff297819 */ /* 0x000fe4000001160c */
[----:B------:R-:W-:Y:S01]  /*3780*/  ISETP.LT.AND P0, PT, R88, R5, P0 ;  /* 0x000000055800720c */ /* 0x000fe20000701270 */
[----:B------:R-:W-:Y:S01]  /*3790*/  IMAD.X R5, R86, 0x1, R9, P5 ;  /* 0x0000000156057824 */ /* 0x000fe200028e0609 */
[----:B------:R-:W-:Y:S02]  /*37a0*/  PRMT R154, RZ, 0x7610, R154 ;  /* 0x00007610ff9a7816 */ /* 0x000fe4000000009a */
[----:B------:R-:W-:Y:S02]  /*37b0*/  LOP3.LUT P5, RZ, R41, 0x1, RZ, 0xc0, !PT ;  /* 0x0000000129ff7812 */ /* 0x000fe400078ac0ff */
[----:B------:R-:W-:Y:S01]  /*37c0*/  SHF.R.U32.HI R41, RZ, 0x4, R12 ;  /* 0x00000004ff297819 */ /* 0x000fe2000001160c */
[----:B------:R1:W2:Y:S01]  /*37d0*/  @P4 LDG.E.U8 R172, desc[UR16][R4.64] ;  /* 0x0000001004ac4981 */ /* 0x0002a2000c1e1100 */
[----:B------:R-:W-:-:S02]  /*37e0*/  SHF.R.S32.HI R84, RZ, 0x1f, R85 ;  /* 0x0000001fff547819 */ /* 0x000fc40000011455 */
[-C--:B0-----:R-:W-:Y:S01]  /*37f0*/  IADD3 R42, P4, PT, R85, R8.reuse, RZ ;  /* 0x00000008552a7210 */ /* 0x081fe20007f9e0ff */
[----:B------:R0:W2:Y:S01]  /*3800*/  @P2 LDG.E.U8 R154, desc[UR16][R46.64] ;  /* 0x000000102e9a2981 */ /* 0x0000a2000c1e1100 */
[----:B------:R-:W-:Y:S02]  /*3810*/  LOP3.LUT P2, RZ, R41, 0x1, RZ, 0xc0, !PT ;  /* 0x0000000129ff7812 */ /* 0x000fe4000784c0ff */
[----:B------:R-:W-:Y:S01]  /*3820*/  SHF.R.U32.HI R41, RZ, 0x3, R12 ;  /* 0x00000003ff297819 */ /* 0x000fe2000001160c */
[----:B------:R-:W-:Y:S01]  /*3830*/  IMAD.X R43, R84, 0x1, R9, P4 ;  /* 0x00000001542b7824 */ /* 0x000fe200020e0609 */
[----:B------:R-:W-:Y:S01]  /*3840*/  PRMT R161, RZ, 0x7610, R161 ;  /* 0x00007610ffa17816 */ /* 0x000fe200000000a1 */
[----:B------:R-:W-:Y:S01]  /*3850*/  IMAD R83, R124, 0x1b, RZ ;  /* 0x0000001b7c537824 */ /* 0x000fe200078e02ff */
[----:B------:R-:W-:Y:S01]  /*3860*/  LOP3.LUT P4, RZ, R41, 0x1, RZ, 0xc0, !PT ;  /* 0x0000000129ff7812 */ /* 0x000fe2000788c0ff */
[----:B------:R-:W-:Y:S02]  /*3870*/  IMAD R41, R88, R125, RZ ;  /* 0x0000007d58297224 */ /* 0x000fe400078e02ff */
[----:B------:R-:W-:Y:S01]  /*3880*/  IMAD R81, R124, 0x1c, RZ ;  /* 0x0000001c7c517824 */ /* 0x000fe200078e02ff */
[----:B------:R0:W2:Y:S01]  /*3890*/  @P5 LDG.E.U8 R161, desc[UR16][R42.64] ;  /* 0x000000102aa15981 */ /* 0x0000a2000c1e1100 */
[----:B------:R-:W-:Y:S01]  /*38a0*/  SHF.R.S32.HI R82, RZ, 0x1f, R83 ;  /* 0x0000001fff527819 */ /* 0x000fe20000011453 */
[----:B------:R-:W-:Y:S01]  /*38b0*/  IMAD R26, R26, UR4, RZ ;  /* 0x000000041a1a7c24 */ /* 0x000fe2000f8e02ff */
[----:B-1----:R-:W-:-:S02]  /*38c0*/  IADD3 R4, P6, PT, R83, R8, RZ ;  /* 0x0000000853047210 */ /* 0x002fc40007fde0ff */
[----:B------:R-:W-:Y:S01]  /*38d0*/  IADD3 R171, P5, PT, R41, UR22, RZ ;  /* 0x0000001629ab7c10 */ /* 0x000fe2000ffbe0ff */
[----:B------:R-:W-:Y:S01]  /*38e0*/  IMAD R37, R37, UR4, RZ ;  /* 0x0000000425257c24 */ /* 0x000fe2000f8e02ff */
[----:B------:R-:W-:Y:S01]  /*38f0*/  SHF.R.S32.HI R80, RZ, 0x1f, R81 ;  /* 0x0000001fff507819 */ /* 0x000fe20000011451 */
[--C-:B------:R-:W-:Y:S01]  /*3900*/  IMAD.X R5, R82, 0x1, R9.reuse, P6 ;  /* 0x0000000152057824 */ /* 0x100fe200030e0609 */
[----:B------:R-:W-:Y:S01]  /*3910*/  LEA.HI.X.SX32 R173, R41, UR23, 0x1, P5 ;  /* 0x0000001729ad7c11 */ /* 0x000fe2000a8f0eff */
[----:B------:R-:W-:Y:S01]  /*3920*/  IMAD R31, R31, UR4, RZ ;  /* 0x000000041f1f7c24 */ /* 0x000fe2000f8e02ff */
[----:B------:R-:W-:Y:S02]  /*3930*/  IADD3 R126, P5, PT, R81, R8, RZ ;  /* 0x00000008517e7210 */ /* 0x000fe40007fbe0ff */
[----:B------:R-:W-:Y:S01]  /*3940*/  IADD3 R78, P6, PT, R26, R171, RZ ;  /* 0x000000ab1a4e7210 */ /* 0x000fe20007fde0ff */
[----:B------:R-:W-:Y:S02]  /*3950*/  IMAD R34, R34, UR4, RZ ;  /* 0x0000000422227c24 */ /* 0x000fe4000f8e02ff */
[----:B------:R-:W-:Y:S01]  /*3960*/  IMAD.X R127, R80, 0x1, R9, P5 ;  /* 0x00000001507f7824 */ /* 0x000fe200028e0609 */
[----:B------:R-:W-:Y:S01]  /*3970*/  LEA.HI.X.SX32 R79, R26, R173, 0x1, P6 ;  /* 0x000000ad1a4f7211 */ /* 0x000fe200030f0eff */
[----:B------:R-:W-:Y:S01]  /*3980*/  IMAD R32, R32, UR4, RZ ;  /* 0x0000000420207c24 */ /* 0x000fe2000f8e02ff */
[----:B------:R-:W-:-:S02]  /*3990*/  IADD3 R76, P5, PT, R37, R171, RZ ;  /* 0x000000ab254c7210 */ /* 0x000fc40007fbe0ff */
[----:B------:R-:W-:Y:S01]  /*39a0*/  IADD3 R74, P6, PT, R31, R171, RZ ;  /* 0x000000ab1f4a7210 */ /* 0x000fe20007fde0ff */
[----:B------:R-:W-:Y:S01]  /*39b0*/  IMAD R29, R29, UR4, RZ ;  /* 0x000000041d1d7c24 */ /* 0x000fe2000f8e02ff */
[-C--:B------:R-:W-:Y:S01]  /*39c0*/  LEA.HI.X.SX32 R77, R37, R173.reuse, 0x1, P5 ;  /* 0x000000ad254d7211 */ /* 0x080fe200028f0eff */
[----:B------:R-:W-:Y:S01]  /*39d0*/  IMAD R33, R33, UR4, RZ ;  /* 0x0000000421217c24 */ /* 0x000fe2000f8e02ff */
[----:B------:R-:W-:Y:S02]  /*39e0*/  LEA.HI.X.SX32 R75, R31, R173, 0x1, P6 ;  /* 0x000000ad1f4b7211 */ /* 0x000fe400030f0eff */
[-C--:B------:R-:W-:Y:S02]  /*39f0*/  IADD3 R72, P5, PT, R34, R171.reuse, RZ ;  /* 0x000000ab22487210 */ /* 0x080fe40007fbe0ff */
[----:B------:R-:W-:Y:S01]  /*3a00*/  IADD3 R70, P6, PT, R32, R171, RZ ;  /* 0x000000ab20467210 */ /* 0x000fe20007fde0ff */
[----:B------:R-:W-:Y:S01]  /*3a10*/  IMAD R30, R30, UR4, RZ ;  /* 0x000000041e1e7c24 */ /* 0x000fe2000f8e02ff */
[-C--:B------:R-:W-:Y:S01]  /*3a20*/  LEA.HI.X.SX32 R73, R34, R173.reuse, 0x1, P5 ;  /* 0x000000ad22497211 */ /* 0x080fe200028f0eff */
[----:B------:R-:W-:Y:S01]  /*3a30*/  IMAD R40, R40, UR4, RZ ;  /* 0x0000000428287c24 */ /* 0x000fe2000f8e02ff */
[----:B------:R-:W-:-:S02]  /*3a40*/  LEA.HI.X.SX32 R71, R32, R173, 0x1, P6 ;  /* 0x000000ad20477211 */ /* 0x000fc400030f0eff */
[-C--:B------:R-:W-:Y:S02]  /*3a50*/  IADD3 R68, P5, PT, R29, R171.reuse, RZ ;  /* 0x000000ab1d447210 */ /* 0x080fe40007fbe0ff */
        /* <DEDUP_REMOVED lines=24> */
[----:B------:R-:W-:Y:S02]  /*3be0*/  IADD3 R50, P6, PT, R38, R171, RZ ;  /* 0x000000ab26327210 */ /* 0x000fe40007fde0ff */
[----:B------:R-:W-:Y:S01]  /*3bf0*/  PRMT R164, RZ, 0x7610, R164 ;  /* 0x00007610ffa47816 */ /* 0x000fe200000000a4 */
[----:B------:R-:W-:Y:S01]  /*3c00*/  IMAD R23, R23, UR4, RZ ;  /* 0x0000000417177c24 */ /* 0x000fe2000f8e02ff */
[-C--:B------:R-:W-:Y:S01]  /*3c10*/  LEA.HI.X.SX32 R53, R27, R173.reuse, 0x1, P5 ;  /* 0x000000ad1b357211 */ /* 0x080fe200028f0eff */
[----:B------:R-:W-:Y:S01]  /*3c20*/  IMAD R24, R24, UR4, RZ ;  /* 0x0000000418187c24 */ /* 0x000fe2000f8e02ff */
[----:B------:R-:W-:Y:S02]  /*3c30*/  LEA.HI.X.SX32 R51, R38, R173, 0x1, P6 ;  /* 0x000000ad26337211 */ /* 0x000fe400030f0eff */
[----:B------:R-:W-:Y:S01]  /*3c40*/  SHF.R.U32.HI R44, RZ, 0x2, R12 ;  /* 0x00000002ff2c7819 */ /* 0x000fe2000001160c */
[----:B------:R1:W4:Y:S01]  /*3c50*/  @P2 LDG.E.U8 R164, desc[UR16][R4.64] ;  /* 0x0000001004a42981 */ /* 0x000322000c1e1100 */
[----:B------:R-:W-:-:S02]  /*3c60*/  IADD3 R48, P5, PT, R18, R171, RZ ;  /* 0x000000ab12307210 */ /* 0x000fc40007fbe0ff */
[----:B0-----:R-:W-:Y:S01]  /*3c70*/  IADD3 R46, P6, PT, R25, R171, RZ ;  /* 0x000000ab192e7210 */ /* 0x001fe20007fde0ff */
[----:B------:R-:W-:Y:S01]  /*3c80*/  IMAD R22, R22, UR4, RZ ;  /* 0x0000000416167c24 */ /* 0x000fe2000f8e02ff */
[----:B------:R-:W-:Y:S01]  /*3c90*/  LOP3.LUT P2, RZ, R44, 0x1, RZ, 0xc0, !PT ;  /* 0x000000012cff7812 */ /* 0x000fe2000784c0ff */
[----:B------:R-:W-:Y:S01]  /*3ca0*/  IMAD R21, R21, UR4, RZ ;  /* 0x0000000415157c24 */ /* 0x000fe2000f8e02ff */
[-C--:B------:R-:W-:Y:S02]  /*3cb0*/  LEA.HI.X.SX32 R49, R18, R173.reuse, 0x1, P5 ;  /* 0x000000ad12317211 */ /* 0x080fe400028f0eff */
[----:B------:R-:W-:Y:S02]  /*3cc0*/  LEA.HI.X.SX32 R47, R25, R173, 0x1, P6 ;  /* 0x000000ad192f7211 */ /* 0x000fe400030f0eff */
[CC--:B------:R-:W-:Y:S02]  /*3cd0*/  IADD3 R44, P5, PT, R23.reuse, R171.reuse, RZ ;  /* 0x000000ab172c7210 */ /* 0x0c0fe40007fbe0ff */
[----:B------:R-:W-:Y:S01]  /*3ce0*/  IADD3 R42, P6, PT, R24, R171, RZ ;  /* 0x000000ab182a7210 */ /* 0x000fe20007fde0ff */
[----:B------:R-:W-:Y:S01]  /*3cf0*/  IMAD R20, R20, UR4, RZ ;  /* 0x0000000414147c24 */ /* 0x000fe2000f8e02ff */
[-C--:B------:R-:W-:Y:S01]  /*3d00*/  LEA.HI.X.SX32 R45, R23, R173.reuse, 0x1, P5 ;  /* 0x000000ad172d7211 */ /* 0x080fe200028f0eff */
[----:B------:R-:W-:Y:S01]  /*3d10*/  IMAD R19, R19, UR4, RZ ;  /* 0x0000000413137c24 */ /* 0x000fe2000f8e02ff */
[----:B------:R-:W-:-:S02]  /*3d20*/  LEA.HI.X.SX32 R43, R24, R173, 0x1, P6 ;  /* 0x000000ad182b7211 */ /* 0x000fc400030f0eff */
[CC--:B------:R-:W-:Y:S02]  /*3d30*/  IADD3 R40, P5, PT, R22.reuse, R171.reuse, RZ ;  /* 0x000000ab16287210 */ /* 0x0c0fe40007fbe0ff */
        /* <DEDUP_REMOVED lines=18> */
[C---:B------:R-:W-:Y:S01]  /*3e60*/  IADD3 R26, P6, PT, R15.reuse, R171, RZ ;  /* 0x000000ab0f1a7210 */ /* 0x040fe20007fde0ff */
        /* <DEDUP_REMOVED lines=9> */
[----:B------:R-:W-:Y:S01]  /*3f00*/  IMAD R15, R124, 0x1d, RZ ;  /* 0x0000001d7c0f7824 */ /* 0x000fe200078e02ff */
[----:B------:R-:W-:Y:S02]  /*3f10*/  LEA.HI.X.SX32 R23, R11, R173, 0x1, P6 ;  /* 0x000000ad0b177211 */ /* 0x000fe400030f0eff */
[-C--:B------:R-:W-:Y:S01]  /*3f20*/  IADD3 R20, P5, PT, R10, R171.reuse, RZ ;  /* 0x000000ab0a147210 */ /* 0x080fe20007fbe0ff */
[----:B------:R0:W4:Y:S01]  /*3f30*/  @P4 LDG.E.U8 R201, desc[UR16][R126.64] ;  /* 0x000000107ec94981 */ /* 0x000122000c1e1100 */
[----:B------:R-:W-:-:S02]  /*3f40*/  IADD3 R18, P6, PT, R6, R171, RZ ;  /* 0x000000ab06127210 */ /* 0x000fc40007fde0ff */
[-C--:B------:R-:W-:Y:S02]  /*3f50*/  LEA.HI.X.SX32 R21, R10, R173.reuse, 0x1, P5 ;  /* 0x000000ad0a157211 */ /* 0x080fe400028f0eff */
[----:B------:R-:W-:Y:S01]  /*3f60*/  LEA.HI.X.SX32 R19, R6, R173, 0x1, P6 ;  /* 0x000000ad06137211 */ /* 0x000fe200030f0eff */
[----:B------:R-:W-:Y:S01]  /*3f70*/  IMAD R14, R124, 0x1e, RZ ;  /* 0x0000001e7c0e7824 */ /* 0x000fe200078e02ff */
[----:B------:R-:W-:Y:S02]  /*3f80*/  IADD3 R16, P5, PT, R7, R171, RZ ;  /* 0x000000ab07107210 */ /* 0x000fe40007fbe0ff */
[----:B------:R-:W-:Y:S02]  /*3f90*/  SHF.R.S32.HI R13, RZ, 0x1f, R15 ;  /* 0x0000001fff0d7819 */ /* 0x000fe4000001140f */
[----:B------:R-:W-:Y:S02]  /*3fa0*/  IADD3 R6, P4, PT, R15, R8, RZ ;  /* 0x000000080f067210 */ /* 0x000fe40007f9e0ff */
[----:B------:R-:W-:-:S02]  /*3fb0*/  SHF.R.U32.HI R12, RZ, 0x1, R12 ;  /* 0x00000001ff0c7819 */ /* 0x000fc4000001160c */
[----:B------:R-:W-:Y:S01]  /*3fc0*/  LEA.HI.X.SX32 R17, R7, R173, 0x1, P5 ;  /* 0x000000ad07117211 */ /* 0x000fe200028f0eff */
[----:B------:R-:W-:Y:S01]  /*3fd0*/  IMAD.X R7, R13, 0x1, R9, P4 ;  /* 0x000000010d077824 */ /* 0x000fe200020e0609 */
[----:B------:R-:W-:Y:S01]  /*3fe0*/  LOP3.LUT P6, RZ, R12, 0x1, RZ, 0xc0, !PT ;  /* 0x000000010cff7812 */ /* 0x000fe200078cc0ff */
[----:B------:R-:W-:Y:S01]  /*3ff0*/  IMAD R12, R124, 0x1f, RZ ;  /* 0x0000001f7c0c7824 */ /* 0x000fe200078e02ff */
[----:B------:R-:W-:Y:S02]  /*4000*/  SHF.R.S32.HI R11, RZ, 0x1f, R14 ;  /* 0x0000001fff0b7819 */ /* 0x000fe4000001140e */
[----:B-1----:R-:W-:Y:S02]  /*4010*/  IADD3 R4, P4, PT, R14, R8, RZ ;  /* 0x000000080e047210 */ /* 0x002fe40007f9e0ff */
[----:B------:R-:W-:-:S03]  /*4020*/  SHF.R.S32.HI R10, RZ, 0x1f, R12 ;  /* 0x0000001fff0a7819 */ /* 0x000fc6000001140c */
[----:B------:R-:W-:Y:S01]  /*4030*/  IMAD.X R5, R11, 0x1, R9, P4 ;  /* 0x000000010b057824 */ /* 0x000fe200020e0609 */
[----:B------:R-:W-:Y:S02]  /*4040*/  IADD3 R8, P4, PT, R12, R8, RZ ;  /* 0x000000080c087210 */ /* 0x000fe40007f9e0ff */
[----:B0-----:R-:W-:Y:S02]  /*4050*/  PRMT R126, RZ, 0x7610, R126 ;  /* 0x00007610ff7e7816 */ /* 0x001fe4000000007e */
[----:B------:R-:W-:Y:S01]  /*4060*/  PRMT R127, RZ, 0x7610, R127 ;  /* 0x00007610ff7f7816 */ /* 0x000fe2000000007f */
[----:B------:R-:W-:Y:S01]  /*4070*/  IMAD.X R9, R10, 0x1, R9, P4 ;  /* 0x000000010a097824 */ /* 0x000fe200020e0609 */
[----:B------:R-:W-:Y:S02]  /*4080*/  PRMT R174, RZ, 0x7610, R174 ;  /* 0x00007610ffae7816 */ /* 0x000fe400000000ae */
[----:B------:R-:W-:Y:S01]  /*4090*/  PRMT R171, RZ, 0x7610, R171 ;  /* 0x00007610ffab7816 */ /* 0x000fe200000000ab */
[----:B------:R-:W4:Y:S01]  /*40a0*/  @P2 LDG.E.U8 R126, desc[UR16][R6.64] ;  /* 0x00000010067e2981 */ /* 0x000f22000c1e1100 */
[----:B------:R-:W-:-:S02]  /*40b0*/  PRMT R173, RZ, 0x7610, R173 ;  /* 0x00007610ffad7816 */ /* 0x000fc400000000ad */
[----:B------:R-:W-:Y:S01]  /*40c0*/  PRMT R175, RZ, 0x7610, R175 ;  /* 0x00007610ffaf7816 */ /* 0x000fe200000000af */
[----:B------:R-:W4:Y:S01]  /*40d0*/  @P6 LDG.E.U8 R127, desc[UR16][R4.64] ;  /* 0x00000010047f6981 */ /* 0x000f22000c1e1100 */
[----:B------:R-:W-:Y:S02]  /*40e0*/  PRMT R177, RZ, 0x7610, R177 ;  /* 0x00007610ffb17816 */ /* 0x000fe400000000b1 */
[----:B------:R-:W-:Y:S01]  /*40f0*/  PRMT R179, RZ, 0x7610, R179 ;  /* 0x00007610ffb37816 */ /* 0x000fe200000000b3 */
[----:B------:R0:W4:Y:S01]  /*4100*/  @!P1 LDG.E.U8 R174, desc[UR16][R8.64] ;  /* 0x0000001008ae9981 */ /* 0x000122000c1e1100 */
        /* <DEDUP_REMOVED lines=8> */
[----:B------:R-:W4:Y:S01]  /*4190*/  @P0 LDG.E.U8 R175, desc[UR16][R70.64] ;  /* 0x0000001046af0981 */ /* 0x000f22000c1e1100 */
        /* <DEDUP_REMOVED lines=30> */
[----:B------:R-:W-:-:S03]  /*4380*/  PRMT R206, RZ, 0x7610, R206 ;  /* 0x00007610ffce7816 */ /* 0x000fc600000000ce */
[----:B------:R-:W4:Y:S04]  /*4390*/  @P0 LDG.E.U8 R197, desc[UR16][R26.64] ;  /* 0x000000101ac50981 */ /* 0x000f28000c1e1100 */
        /* <DEDUP_REMOVED lines=17> */
[----:B------:R-:W4:Y:S01]  /*44b0*/  @P0 LDG.E.U8 R206, desc[UR16][R16.64] ;  /* 0x0000001010ce0981 */ /* 0x000f22000c1e1100 */
[----:B------:R-:W-:-:S04]  /*44c0*/  @!UP1 UIADD3 UR4, UPT, UPT, -UR7, 0x100000, URZ ;  /* 0x0010000007049890 */ /* 0x000fc8000fffe1ff */
[----:B------:R-:W-:Y:S02]  /*44d0*/  @!UP1 USHF.L.U32 UR5, UR4, 0xb, URZ ;  /* 0x0000000b04059899 */ /* 0x000fe400080006ff */
[----:B------:R-:W-:Y:S01]  /*44e0*/  @!UP1 USHF.L.U32 UR4, UR4, 0x1, URZ ;  /* 0x0000000104049899 */ /* 0x000fe200080006ff */
[----:B------:R-:W-:Y:S01]  /*44f0*/  VOTEU.ALL UP1, P3 ;  /* 0x0000000000ff7886 */ /* 0x000fe20001820000 */
[C---:B0-----:R-:W-:Y:S02]  /*4500*/  LOP3.LUT R9, R146.reuse, 0x10, RZ, 0x3c, !PT ;  /* 0x0000001092097812 */ /* 0x041fe400078e3cff */
[C---:B------:R-:W-:Y:S02]  /*4510*/  LOP3.LUT R8, R146.reuse, 0x20, RZ, 0x3c, !PT ;  /* 0x0000002092087812 */ /* 0x040fe400078e3cff */
[C---:B------:R-:W-:Y:S02]  /*4520*/  LOP3.LUT R7, R146.reuse, 0x30, RZ, 0x3c, !PT ;  /* 0x0000003092077812 */ /* 0x040fe400078e3cff */
[----:B------:R-:W-:-:S02]  /*4530*/  LOP3.LUT R6, R146, 0x40, RZ, 0x3c, !PT ;  /* 0x0000004092067812 */ /* 0x000fc400078e3cff */
[C---:B------:R-:W-:Y:S02]  /*4540*/  LOP3.LUT R5, R146.reuse, 0x50, RZ, 0x3c, !PT ;  /* 0x0000005092057812 */ /* 0x040fe400078e3cff */
[----:B------:R0:W1:Y:S01]  /*4550*/  @!UP1 SYNCS.EXCH.64 URZ, [UR18+0x4008], UR4 ;  /* 0x0040080412ff95b2 */ /* 0x0000620008000100 */
[----:B--2---:R-:W-:Y:S01]  /*4560*/  STS.U8 [R146+UR18], R163 ;  /* 0x000000a392007988 */ /* 0x004fe20008000012 */
[----:B------:R-:W-:-:S03]  /*4570*/  LOP3.LUT R4, R146, 0x60, RZ, 0x3c, !PT ;  /* 0x0000006092047812 */ /* 0x000fc600078e3cff */
[----:B------:R-:W-:Y:S04]  /*4580*/  STS.U8 [R146+UR18+0x400], R165 ;  /* 0x000400a592007988 */ /* 0x000fe80008000012 */
[----:B------:R-:W-:Y:S04]  /*4590*/  STS.U8 [R146+UR18+0x800], R167 ;  /* 0x000800a792007988 */ /* 0x000fe80008000012 */
[----:B------:R-:W-:Y:S04]  /*45a0*/  STS.U8 [R146+UR18+0xc00], R169 ;  /* 0x000c00a992007988 */ /* 0x000fe80008000012 */
[----:B---3--:R-:W-:Y:S04]  /*45b0*/  STS.U8 [R9+UR18+0x80], R170 ;  /* 0x000080aa09007988 */ /* 0x008fe80008000012 */
[----:B------:R-:W-:Y:S04]  /*45c0*/  STS.U8 [R9+UR18+0x480], R166 ;  /* 0x000480a609007988 */ /* 0x000fe80008000012 */
[----:B------:R-:W-:Y:S04]  /*45d0*/  STS.U8 [R9+UR18+0x880], R168 ;  /* 0x000880a809007988 */ /* 0x000fe80008000012 */
[----:B------:R-:W-:Y:S04]  /*45e0*/  STS.U8 [R9+UR18+0xc80], R172 ;  /* 0x000c80ac09007988 */ /* 0x000fe80008000012 */
[----:B-----5:R2:W-:Y:S04]  /*45f0*/  STS.U8 [R8+UR18+0x100], R3 ;  /* 0x0001000308007988 */ /* 0x0205e80008000012 */
[----:B------:R0:W-:Y:S04]  /*4600*/  STS.U8 [R8+UR18+0x500], R157 ;  /* 0x0005009d08007988 */ /* 0x0001e80008000012 */
[----:B------:R0:W-:Y:S01]  /*4610*/  STS.U8 [R8+UR18+0x900], R159 ;  /* 0x0009009f08007988 */ /* 0x0001e20008000012 */
[----:B--2---:R-:W-:-:S03]  /*4620*/  LOP3.LUT R3, R146, 0x70, RZ, 0x3c, !PT ;  /* 0x0000007092037812 */ /* 0x004fc600078e3cff */
[----:B------:R0:W-:Y:S04]  /*4630*/  STS.U8 [R8+UR18+0xd00], R161 ;  /* 0x000d00a108007988 */ /* 0x0001e80008000012 */
[----:B----4-:R0:W-:Y:S04]  /*4640*/  STS.U8 [R7+UR18+0x180], R162 ;  /* 0x000180a207007988 */ /* 0x0101e80008000012 */
[----:B------:R0:W-:Y:S04]  /*4650*/  STS.U8 [R7+UR18+0x580], R158 ;  /* 0x0005809e07007988 */ /* 0x0001e80008000012 */
[----:B------:R0:W-:Y:S04]  /*4660*/  STS.U8 [R7+UR18+0x980], R160 ;  /* 0x000980a007007988 */ /* 0x0001e80008000012 */
[----:B------:R0:W-:Y:S04]  /*4670*/  STS.U8 [R7+UR18+0xd80], R164 ;  /* 0x000d80a407007988 */ /* 0x0001e80008000012 */
[----:B------:R0:W-:Y:S04]  /*4680*/  STS.U8 [R6+UR18+0x200], R151 ;  /* 0x0002009706007988 */ /* 0x0001e80008000012 */
[----:B------:R0:W-:Y:S04]  /*4690*/  STS.U8 [R6+UR18+0x600], R153 ;  /* 0x0006009906007988 */ /* 0x0001e80008000012 */
[----:B------:R0:W-:Y:S01]  /*46a0*/  STS.U8 [R6+UR18+0xa00], R155 ;  /* 0x000a009b06007988 */ /* 0x0001e20008000012 */
[----:B------:R-:W-:-:S04]  /*46b0*/  ISETP.NE.U32.AND P0, PT, RZ, UR8, PT ;  /* 0x00000008ff007c0c */ /* 0x000fc8000bf05070 */
[C---:B------:R-:W-:Y:S02]  /*46c0*/  ISETP.LT.OR P1, PT, R90.reuse, 0x20, P0 ;  /* 0x000000205a00780c */ /* 0x040fe40000721670 */
[----:B------:R-:W-:Y:S01]  /*46d0*/  ISETP.GE.AND P2, PT, R90, 0x40, PT ;  /* 0x000000405a00780c */ /* 0x000fe20003f46270 */
[----:B------:R0:W-:Y:S04]  /*46e0*/  STS.U8 [R6+UR18+0xe00], R201 ;  /* 0x000e00c906007988 */ /* 0x0001e80008000012 */
        /* <DEDUP_REMOVED lines=43> */
[----:B------:R0:W-:Y:S01]  /*49a0*/  STS.U8 [R9+UR18+0x1f80], R206 ;  /* 0x001f80ce09007988 */ /* 0x0001e20008000012 */
[----:B-1----:R1:W-:Y:S06]  /*49b0*/  MEMBAR.ALL.CTA ;  /* 0x0000000000007992 */ /* 0x0023ec0000008000 */
[----:B-1----:R-:W1:Y:S02]  /*49c0*/  FENCE.VIEW.ASYNC.S ;  /* 0x00000000000073c6 */ /* 0x002e640000000000 */
[----:B-1----:R-:W-:Y:S06]  /*49d0*/  BAR.SYNC.DEFER_BLOCKING 0x0 ;  /* 0x0000000000007b1d */ /* 0x002fec0000010000 */
[----:B------:R-:W-:Y:S05]  /*49e0*/  @P1 BRA `(.L_x_6) ;  /* 0x00000000003c1947 */ /* 0x000fea0003800000 */
[----:B0-----:R-:W-:Y:S02]  /*49f0*/  UIADD3 UR4, UPT, UPT, UR18, 0x1000, URZ ;  /* 0x0000100012047890 */ /* 0x001fe4000fffe0ff */
[----:B------:R-:W-:Y:S02]  /*4a00*/  USHF.R.U32.HI UR6, URZ, 0x4, UR18 ;  /* 0x00000004ff067899 */ /* 0x000fe40008011612 */
[----:B------:R-:W-:Y:S02]  /*4a10*/  USHF.R.U32.HI UR4, URZ, 0x4, UR4 ;  /* 0x00000004ff047899 */ /* 0x000fe40008011604 */
[----:B------:R-:W-:Y:S02]  /*4a20*/  USGXT.U32 UR6, UR6, 0xe ;  /* 0x0000000e0606789a */ /* 0x000fe40008000000 */
[----:B------:R-:W-:Y:S01]  /*4a30*/  USGXT.U32 UR8, UR4, 0xe ;  /* 0x0000000e0408789a */ /* 0x000fe20008000000 */
[----:B------:R-:W-:Y:S02]  /*4a40*/  UMOV UR5, URZ ;  /* 0x000000ff00057c82 */ /* 0x000fe40008000000 */
[----:B------:R-:W-:Y:S01]  /*4a50*/  UMOV UR4, UR10 ;  /* 0x0000000a00047c82 */ /* 0x000fe20008000000 */
[----:B------:R-:W-:Y:S01]  /*4a60*/  UMOV UR14, 0x0 ;  /* 0x00000000000e7882 */ /* 0x000fe20000000000 */
[----:B------:R-:W-:Y:S01]  /*4a70*/  UMOV UR15, 0x8208010 ;  /* 0x08208010000f7882 */ /* 0x000fe20000000000 */
[----:B------:R-:W-:Y:S01]  /*4a80*/  UMOV UR7, 0x40004040 ;  /* 0x4000404000077882 */ /* 0x000fe20000000000 */
[----:B------:R-:W-:Y:S01]  /*4a90*/  UMOV UR9, 0xc0004010 ;  /* 0xc000401000097882 */ /* 0x000fe20000000000 */
[----:B------:R-:W-:Y:S01]  /*4aa0*/  UMOV UR4, UR4 ;  /* 0x0000000400047c82 */ /* 0x000fe20008000000 */
[----:B------:R1:W-:Y:S01]  /*4ab0*/  UTCQMMA gdesc[UR6], gdesc[UR8], tmem[UR19], tmem[UR14], idesc[UR15], !UPT ;  /* 0x00ff0e08060075ea */ /* 0x0003e2000f800313 */
[----:B------:R1:W-:Y:S01]  /*4ac0*/  UTCBAR [UR4], URZ ;  /* 0x000000ff040073e9 */ /* 0x0003e200080000ff */
[----:B------:R-:W-:-:S02]  /*4ad0*/  NOP ;  /* 0x0000000000007918 */ /* 0x000fc40000000000 */
.L_x_6:
[----:B01----:R-:W-:Y:S01]  /*4ae0*/  UMOV UR4, URZ ;  /* 0x000000ff00047c82 */ /* 0x003fe20008000000 */
[----:B------:R-:W-:Y:S05]  /*4af0*/  @!P2 BRA `(.L_x_7) ;  /* 0x000000180064a947 */ /* 0x000fea0003800000 */
[----:B------:R-:W-:Y:S01]  /*4b00*/  SHF.R.S32.HI R127, RZ, 0x1f, R90 ;  /* 0x0000001fff7f7819 */ /* 0x000fe2000001145a */
[----:B------:R-:W-:Y:S01]  /*4b10*/  IMAD.SHL.U32 R149, R124, 0x20, RZ ;  /* 0x000000207c957824 */ /* 0x000fe200078e00ff */
[----:B------:R-:W-:Y:S01]  /*4b20*/  UIADD3 UR5, UPT, UPT, UR18, 0x3000, URZ ;  /* 0x0000300012057890 */ /* 0x000fe2000fffe0ff */
[----:B------:R-:W-:Y:S01]  /*4b30*/  IMAD.SHL.U32 R173, R125, 0x20, RZ ;  /* 0x000000207dad7824 */ /* 0x000fe200078e00ff */
[----:B------:R-:W-:Y:S01]  /*4b40*/  LEA.HI R127, R127, R90, RZ, 0x5 ;  /* 0x0000005a7f7f7211 */ /* 0x000fe200078f28ff */
[----:B------:R-:W-:Y:S01]  /*4b50*/  UIADD3 UR4, UPT, UPT, UR18, 0x2000, URZ ;  /* 0x0000200012047890 */ /* 0x000fe2000fffe0ff */
[----:B------:R-:W-:Y:S01]  /*4b60*/  IADD3 R150, P1, P2, R150, UR20, R149 ;  /* 0x0000001496967c10 */ /* 0x000fe2000fa3e095 */
[----:B------:R-:W-:Y:S01]  /*4b70*/  USHF.R.U32.HI UR5, URZ, 0x4, UR5 ;  /* 0x00000004ff057899 */ /* 0x000fe20008011605 */
[----:B------:R-:W-:Y:S01]  /*4b80*/  SHF.R.S32.HI R127, RZ, 0x5, R127 ;  /* 0x00000005ff7f7819 */ /* 0x000fe2000001147f */
[----:B------:R-:W-:Y:S01]  /*4b90*/  USHF.R.U32.HI UR4, URZ, 0x4, UR4 ;  /* 0x00000004ff047899 */ /* 0x000fe20008011604 */
[----:B------:R-:W-:Y:S01]  /*4ba0*/  SHF.R.S32.HI R148, RZ, 0x1f, R149 ;  /* 0x0000001fff947819 */ /* 0x000fe20000011495 */
[----:B------:R-:W-:Y:S01]  /*4bb0*/  IMAD.MOV.U32 R124, RZ, RZ, RZ ;  /* 0x000000ffff7c7224 */ /* 0x000fe200078e00ff */
[----:B------:R-:W-:Y:S01]  /*4bc0*/  VIMNMX R127, PT, PT, R127, 0x2, !PT ;  /* 0x000000027f7f7848 */ /* 0x000fe20007fe0100 */
[----:B------:R-:W-:Y:S01]  /*4bd0*/  USGXT.U32 UR14, UR5, 0xe ;  /* 0x0000000e050e789a */ /* 0x000fe20008000000 */
[----:B------:R-:W-:Y:S01]  /*4be0*/  IADD3.X R147, PT, PT, R147, UR21, R148, P1, P2 ;  /* 0x0000001593937c10 */ /* 0x000fe20008fe4494 */
[----:B------:R-:W0:Y:S01]  /*4bf0*/  LDCU UR20, c[0x0][0x3a8] ;  /* 0x00007500ff1477ac */ /* 0x000e220008000800 */
[----:B------:R-:W-:Y:S01]  /*4c00*/  SHF.R.S32.HI R176, RZ, 0x1f, R173 ;  /* 0x0000001fffb07819 */ /* 0x000fe200000114ad */
[----:B------:R-:W-:Y:S01]  /*4c10*/  VIADD R175, R127, 0xffffffff ;  /* 0xffffffff7faf7836 */ /* 0x000fe20000000000 */
[----:B------:R-:W-:Y:S01]  /*4c20*/  USGXT.U32 UR8, UR4, 0xe ;  /* 0x0000000e0408789a */ /* 0x000fe20008000000 */
[----:B------:R-:W-:Y:S01]  /*4c30*/  UMOV UR13, UR10 ;  /* 0x0000000a000d7c82 */ /* 0x000fe20008000000 */
[----:B------:R-:W-:Y:S01]  /*4c40*/  UMOV UR15, 0x1 ;  /* 0x00000001000f7882 */ /* 0x000fe20000000000 */
[----:B------:R-:W-:-:S09]  /*4c50*/  UMOV UR5, URZ ;  /* 0x000000ff00057c82 */ /* 0x000fd20008000000 */
.L_x_10:
[----:B------:R-:W-:Y:S01]  /*4c60*/  IMAD.U32 R124, R124, -0x80000000, RZ ;  /* 0x800000007c7c7824 */ /* 0x000fe200078e00ff */
[----:B0-----:R-:W-:Y:S02]  /*4c70*/  IADD3 R128, P5, PT, R150, UR20, RZ ;  /* 0x0000001496807c10 */ /* 0x001fe4000ffbe0ff */
[C---:B------:R-:W-:Y:S01]  /*4c80*/  ISETP.GT.AND P2, PT, R141.reuse, 0x1, PT ;  /* 0x000000018d00780c */ /* 0x040fe20003f44270 */
[----:B------:R-:W0:Y:S01]  /*4c90*/  SYNCS.PHASECHK.TRANS64.TRYWAIT P4, [UR13], R124 ;  /* 0x0000007cff0075a7 */ /* 0x000e22000808110d */
[----:B------:R-:W-:Y:S01]  /*4ca0*/  ISETP.GT.AND P1, PT, R141, 0x2, PT ;  /* 0x000000028d00780c */ /* 0x000fe20003f24270 */
[----:B------:R-:W-:Y:S01]  /*4cb0*/  IMAD.X R129, R144, 0x1, R147, P5 ;  /* 0x0000000190817824 */ /* 0x000fe200028e0693 */
[----:B------:R-:W-:Y:S01]  /*4cc0*/  PRMT R174, RZ, 0x7610, R174 ;  /* 0x00007610ffae7816 */ /* 0x000fe200000000ae */
[----:B0-----:R-:W-:Y:S10]  /*4cd0*/  @!P4 BRA `(.L_x_8) ;  /* 0x0000005c00f8c947 */ /* 0x001ff40003800000 */
.L_x_16:
[-C--:B------:R-:W-:Y:S01]  /*4ce0*/  IADD3 R124, P4, PT, R145, R150.reuse, RZ ;  /* 0x00000096917c7210 */ /* 0x080fe20007f9e0ff */
[----:B------:R0:W2:Y:S01]  /*4cf0*/  @P2 LDG.E.U8 R174, desc[UR16][R128.64] ;  /* 0x0000001080ae2981 */ /* 0x0000a2000c1e1100 */
[----:B------:R-:W-:Y:S02]  /*4d00*/  PRMT R159, RZ, 0x7610, R159 ;  /* 0x00007610ff9f7816 */ /* 0x000fe4000000009f */
[----:B------:R-:W-:Y:S01]  /*4d10*/  ISETP.GT.AND P5, PT, R141, 0x3, PT ;  /* 0x000000038d00780c */ /* 0x000fe20003fa4270 */
[--C-:B------:R-:W-:Y:S01]  /*4d20*/  IMAD.X R125, R143, 0x1, R147.reuse, P4 ;  /* 0x000000018f7d7824 */ /* 0x100fe200020e0693 */
[-C--:B------:R-:W-:Y:S02]  /*4d30*/  IADD3 R126, P2, PT, R142, R150.reuse, RZ ;  /* 0x000000968e7e7210 */ /* 0x080fe40007f5e0ff */
[----:B------:R-:W-:Y:S02]  /*4d40*/  ISETP.GT.AND P4, PT, R141, 0x4, PT ;  /* 0x000000048d00780c */ /* 0x000fe40003f84270 */
[----:B------:R-:W3:Y:S01]  /*4d50*/  @P1 LDG.E.U8 R159, desc[UR16][R124.64] ;  /* 0x000000107c9f1981 */ /* 0x000ee2000c1e1100 */
[----:B------:R-:W-:Y:S01]  /*4d60*/  IADD3 R130, P1, PT, R139, R150, RZ ;  /* 0x000000968b827210 */ /* 0x000fe20007f3e0ff */
[----:B------:R-:W-:Y:S01]  /*4d70*/  IMAD.X R127, R140, 0x1, R147, P2 ;  /* 0x000000018c7f7824 */ /* 0x000fe200010e0693 */
[----:B------:R-:W-:-:S02]  /*4d80*/  PRMT R162, RZ, 0x7610, R162 ;  /* 0x00007610ffa27816 */ /* 0x000fc400000000a2 */
[----:B------:R-:W-:Y:S01]  /*4d90*/  PRMT R171, RZ, 0x7610, R171 ;  /* 0x00007610ffab7816 */ /* 0x000fe200000000ab */
[----:B------:R-:W-:-:S03]  /*4da0*/  IMAD.X R131, R137, 0x1, R147, P1 ;  /* 0x0000000189837824 */ /* 0x000fc600008e0693 */
[----:B------:R1:W4:Y:S01]  /*4db0*/  @P5 LDG.E.U8 R162, desc[UR16][R126.64] ;  /* 0x000000107ea25981 */ /* 0x000322000c1e1100 */
[-C--:B0-----:R-:W-:Y:S02]  /*4dc0*/  IADD3 R128, P5, PT, R138, R150.reuse, RZ ;  /* 0x000000968a807210 */ /* 0x081fe40007fbe0ff */
[C---:B------:R-:W-:Y:S01]  /*4dd0*/  ISETP.GT.AND P2, PT, R141.reuse, 0x5, PT ;  /* 0x000000058d00780c */ /* 0x040fe20003f44270 */
[----:B------:R0:W5:Y:S01]  /*4de0*/  @P4 LDG.E.U8 R171, desc[UR16][R130.64] ;  /* 0x0000001082ab4981 */ /* 0x000162000c1e1100 */
[C---:B------:R-:W-:Y:S01]  /*4df0*/  ISETP.GT.AND P4, PT, R141.reuse, 0x7, PT ;  /* 0x000000078d00780c */ /* 0x040fe20003f84270 */
[----:B------:R-:W-:Y:S01]  /*4e00*/  IMAD.X R129, R136, 0x1, R147, P5 ;  /* 0x0000000188817824 */ /* 0x000fe200028e0693 */
[----:B------:R-:W-:Y:S02]  /*4e10*/  ISETP.GT.AND P1, PT, R141, 0x6, PT ;  /* 0x000000068d00780c */ /* 0x000fe40003f24270 */
[-C--:B-1----:R-:W-:Y:S02]  /*4e20*/  IADD3 R126, P5, PT, R134, R150.reuse, RZ ;  /* 0x00000096867e7210 */ /* 0x082fe40007fbe0ff */
[----:B------:R-:W-:-:S02]  /*4e30*/  IADD3 R124, P6, PT, R135, R150, RZ ;  /* 0x00000096877c7210 */ /* 0x000fc40007fde0ff */
[----:B------:R-:W-:Y:S01]  /*4e40*/  PRMT R170, RZ, 0x7610, R170 ;  /* 0x00007610ffaa7816 */ /* 0x000fe200000000aa */
[--C-:B------:R-:W-:Y:S01]  /*4e50*/  IMAD.X R127, R132, 0x1, R147.reuse, P5 ;  /* 0x00000001847f7824 */ /* 0x100fe200028e0693 */
[----:B------:R-:W-:Y:S01]  /*4e60*/  PRMT R160, RZ, 0x7610, R160 ;  /* 0x00007610ffa07816 */ /* 0x000fe200000000a0 */
[----:B------:R-:W-:Y:S01]  /*4e70*/  IMAD.X R125, R133, 0x1, R147, P6 ;  /* 0x00000001857d7824 */ /* 0x000fe200030e0693 */
[----:B------:R-:W-:Y:S02]  /*4e80*/  PRMT R163, RZ, 0x7610, R163 ;  /* 0x00007610ffa37816 */ /* 0x000fe400000000a3 */
[----:B0-----:R-:W-:Y:S01]  /*4e90*/  IADD3 R130, P6, PT, R123, R150, RZ ;  /* 0x000000967b827210 */ /* 0x001fe20007fde0ff */
[----:B------:R0:W2:Y:S01]  /*4ea0*/  @P2 LDG.E.U8 R170, desc[UR16][R128.64] ;  /* 0x0000001080aa2981 */ /* 0x0000a2000c1e1100 */
[----:B------:R-:W-:-:S03]  /*4eb0*/  ISETP.GT.AND P2, PT, R141, 0x8, PT ;  /* 0x000000088d00780c */ /* 0x000fc60003f44270 */
[----:B------:R-:W2:Y:S01]  /*4ec0*/  @P4 LDG.E.U8 R160, desc[UR16][R126.64] ;  /* 0x000000107ea04981 */ /* 0x000ea2000c1e1100 */
[----:B------:R-:W-:Y:S01]  /*4ed0*/  ISETP.GT.AND P4, PT, R141, 0xa, PT ;  /* 0x0000000a8d00780c */ /* 0x000fe20003f84270 */
[----:B------:R-:W-:Y:S02]  /*4ee0*/  IMAD.X R131, R121, 0x1, R147, P6 ;  /* 0x0000000179837824 */ /* 0x000fe400030e0693 */
[----:B------:R1:W2:Y:S01]  /*4ef0*/  @P1 LDG.E.U8 R163, desc[UR16][R124.64] ;  /* 0x000000107ca31981 */ /* 0x0002a2000c1e1100 */
[----:B------:R-:W-:Y:S02]  /*4f00*/  ISETP.GT.AND P1, PT, R141, 0x9, PT ;  /* 0x000000098d00780c */ /* 0x000fe40003f24270 */
[-C--:B0-----:R-:W-:Y:S02]  /*4f10*/  IADD3 R128, P5, PT, R119, R150.reuse, RZ ;  /* 0x0000009677807210 */ /* 0x081fe40007fbe0ff */
[----:B------:R-:W-:Y:S02]  /*4f20*/  PRMT R169, RZ, 0x7610, R169 ;  /* 0x00007610ffa97816 */ /* 0x000fe400000000a9 */
[----:B-1----:R-:W-:-:S02]  /*4f30*/  IADD3 R124, P6, PT, R115, R150, RZ ;  /* 0x00000096737c7210 */ /* 0x002fc40007fde0ff */
[----:B------:R-:W-:Y:S01]  /*4f40*/  PRMT R161, RZ, 0x7610, R161 ;  /* 0x00007610ffa17816 */ /* 0x000fe200000000a1 */
[--C-:B------:R-:W-:Y:S01]  /*4f50*/  IMAD.X R129, R117, 0x1, R147.reuse, P5 ;  /* 0x0000000175817824 */ /* 0x100fe200028e0693 */
[----:B------:R-:W-:Y:S01]  /*4f60*/  PRMT R166, RZ, 0x7610, R166 ;  /* 0x00007610ffa67816 */ /* 0x000fe200000000a6 */
[----:B------:R-:W-:Y:S01]  /*4f70*/  IMAD.X R125, R113, 0x1, R147, P6 ;  /* 0x00000001717d7824 */ /* 0x000fe200030e0693 */
[----:B------:R-:W-:Y:S01]  /*4f80*/  IADD3 R126, P5, PT, R114, R150, RZ ;  /* 0x00000096727e7210 */ /* 0x000fe20007fbe0ff */
[----:B------:R0:W2:Y:S01]  /*4f90*/  @P2 LDG.E.U8 R169, desc[UR16][R130.64] ;  /* 0x0000001082a92981 */ /* 0x0000a2000c1e1100 */
[----:B------:R-:W-:-:S03]  /*4fa0*/  ISETP.GT.AND P2, PT, R141, 0xb, PT ;  /* 0x0000000b8d00780c */ /* 0x000fc60003f44270 */
[----:B------:R-:W2:Y:S01]  /*4fb0*/  @P4 LDG.E.U8 R161, desc[UR16][R124.64] ;  /* 0x000000107ca14981 */ /* 0x000ea2000c1e1100 */
[C---:B------:R-:W-:Y:S01]  /*4fc0*/  ISETP.GT.AND P4, PT, R141.reuse, 0xd, PT ;  /* 0x0000000d8d00780c */ /* 0x040fe20003f84270 */
[----:B------:R-:W-:Y:S02]  /*4fd0*/  IMAD.X R127, R112, 0x1, R147, P5 ;  /* 0x00000001707f7824 */ /* 0x000fe400028e0693 */
[----:B------:R1:W2:Y:S01]  /*4fe0*/  @P1 LDG.E.U8 R166, desc[UR16][R128.64] ;  /* 0x0000001080a61981 */ /* 0x0002a2000c1e1100 */
[----:B------:R-:W-:Y:S02]  /*4ff0*/  ISETP.GT.AND P1, PT, R141, 0xc, PT ;  /* 0x0000000c8d00780c */ /* 0x000fe40003f24270 */
[-C--:B0-----:R-:W-:Y:S02]  /*5000*/  IADD3 R130, P6, PT, R111, R150.reuse, RZ ;  /* 0x000000966f827210 */ /* 0x081fe40007fde0ff */
[----:B------:R-:W-:Y:S02]  /*5010*/  PRMT R158, RZ, 0x7610, R158 ;  /* 0x00007610ff9e7816 */ /* 0x000fe4000000009e */
[----:B-1----:R-:W-:-:S02]  /*5020*/  IADD3 R128, P5, PT, R110, R150, RZ ;  /* 0x000000966e807210 */ /* 0x002fc40007fbe0ff */
[----:B------:R-:W-:Y:S01]  /*5030*/  PRMT R172, RZ, 0x7610, R172 ;  /* 0x00007610ffac7816 */ /* 0x000fe200000000ac */
[----:B------:R-:W-:Y:S01]  /*5040*/  IMAD.X R131, R109, 0x1, R147, P6 ;  /* 0x000000016d837824 */ /* 0x000fe200030e0693 */
[----:B------:R-:W-:Y:S01]  /*5050*/  PRMT R167, RZ, 0x7610, R167 ;  /* 0x00007610ffa77816 */ /* 0x000fe200000000a7 */
[----:B------:R-:W-:Y:S01]  /*5060*/  IMAD.X R129, R108, 0x1, R147, P5 ;  /* 0x000000016c817824 */ /* 0x000fe200028e0693 */
[----:B------:R-:W-:Y:S01]  /*5070*/  IADD3 R124, P6, PT, R107, R150, RZ ;  /* 0x000000966b7c7210 */ /* 0x000fe20007fde0ff */
        /* <DEDUP_REMOVED lines=60> */
[----:B------:R0:W3:Y:S01]  /*5440*/  @P2 LDG.E.U8 R156, desc[UR16][R126.64] ;  /* 0x000000107e9c2981 */ /* 0x0000e2000c1e1100 */
[----:B------:R-:W-:-:S03]  /*5450*/  ISETP.GT.AND P2, PT, R141, 0x1a, PT ;  /* 0x0000001a8d00780c */ /* 0x000fc60003f44270 */
[----:B------:R-:W3:Y:S01]  /*5460*/  @P4 LDG.E.U8 R178, desc[UR16][R128.64] ;  /* 0x0000001080b24981 */ /* 0x000ee2000c1e1100 */
[C---:B------:R-:W-:Y:S01]  /*5470*/  ISETP.GT.AND P4, PT, R141.reuse, 0x1c, PT ;  /* 0x0000001c8d00780c */ /* 0x040fe20003f84270 */
[----:B------:R-:W-:Y:S02]  /*5480*/  IMAD.X R125, R84, 0x1, R147, P6 ;  /* 0x00000001547d7824 */ /* 0x000fe400030e0693 */
[----:B------:R1:W3:Y:S01]  /*5490*/  @P1 LDG.E.U8 R177, desc[UR16][R130.64] ;  /* 0x0000001082b11981 */ /* 0x0002e2000c1e1100 */
[----:B------:R-:W-:Y:S02]  /*54a0*/  ISETP.GT.AND P1, PT, R141, 0x1b, PT ;  /* 0x0000001b8d00780c */ /* 0x000fe40003f24270 */
[----:B------:R-:W-:Y:S02]  /*54b0*/  PRMT R179, RZ, 0x7610, R179 ;  /* 0x00007610ffb37816 */ /* 0x000fe400000000b3 */
[----:B------:R-:W-:Y:S02]  /*54c0*/  PRMT R181, RZ, 0x7610, R181 ;  /* 0x00007610ffb57816 */ /* 0x000fe400000000b5 */
[----:B0-----:R-:W-:-:S02]  /*54d0*/  IADD3 R126, P5, PT, R83, R150, RZ ;  /* 0x00000096537e7210 */ /* 0x001fc40007fbe0ff */
[----:B------:R-:W-:Y:S01]  /*54e0*/  PRMT R180, RZ, 0x7610, R180 ;  /* 0x00007610ffb47816 */ /* 0x000fe200000000b4 */
[----:B------:R0:W4:Y:S01]  /*54f0*/  @P2 LDG.E.U8 R179, desc[UR16][R124.64] ;  /* 0x000000107cb32981 */ /* 0x000122000c1e1100 */
[----:B-1----:R-:W-:-:S05]  /*5500*/  IADD3 R130, P6, PT, R81, R150, RZ ;  /* 0x0000009651827210 */ /* 0x002fca0007fde0ff */
[--C-:B------:R-:W-:Y:S01]  /*5510*/  IMAD.X R131, R80, 0x1, R147.reuse, P6 ;  /* 0x0000000150837824 */ /* 0x100fe200030e0693 */
[----:B------:R-:W-:Y:S01]  /*5520*/  ISETP.GT.AND P2, PT, R141, 0x1d, PT ;  /* 0x0000001d8d00780c */ /* 0x000fe20003f44270 */
[----:B------:R-:W-:-:S03]  /*5530*/  IMAD.X R127, R82, 0x1, R147, P5 ;  /* 0x00000001527f7824 */ /* 0x000fc600028e0693 */
[----:B------:R-:W4:Y:S01]  /*5540*/  @P4 LDG.E.U8 R181, desc[UR16][R130.64] ;  /* 0x0000001082b54981 */ /* 0x000f22000c1e1100 */
[-C--:B0-----:R-:W-:Y:S02]  /*5550*/  IADD3 R124, P4, PT, R14, R150.reuse, RZ ;  /* 0x000000960e7c7210 */ /* 0x081fe40007f9e0ff */
[----:B------:R-:W-:Y:S01]  /*5560*/  IADD3 R128, P5, PT, R15, R150, RZ ;  /* 0x000000960f807210 */ /* 0x000fe20007fbe0ff */
[----:B------:R0:W4:Y:S01]  /*5570*/  @P1 LDG.E.U8 R180, desc[UR16][R126.64] ;  /* 0x000000107eb41981 */ /* 0x000122000c1e1100 */
[----:B------:R-:W-:Y:S01]  /*5580*/  ISETP.GT.AND P1, PT, R141, 0x1e, PT ;  /* 0x0000001e8d00780c */ /* 0x000fe20003f24270 */
[--C-:B------:R-:W-:Y:S01]  /*5590*/  IMAD.X R125, R11, 0x1, R147.reuse, P4 ;  /* 0x000000010b7d7824 */ /* 0x100fe200020e0693 */
[----:B------:R-:W-:Y:S01]  /*55a0*/  ISETP.GT.AND P4, PT, R141, RZ, PT ;  /* 0x000000ff8d00720c */ /* 0x000fe20003f84270 */
[----:B------:R-:W-:Y:S01]  /*55b0*/  IMAD.X R129, R13, 0x1, R147, P5 ;  /* 0x000000010d817824 */ /* 0x000fe200028e0693 */
[----:B------:R-:W-:Y:S02]  /*55c0*/  PRMT R182, RZ, 0x7610, R182 ;  /* 0x00007610ffb67816 */ /* 0x000fe400000000b6 */
[----:B------:R-:W-:-:S02]  /*55d0*/  ISETP.GT.AND P5, PT, R141, 0x1f, PT ;  /* 0x0000001f8d00780c */ /* 0x000fc40003fa4270 */
[----:B------:R-:W-:Y:S02]  /*55e0*/  PRMT R183, RZ, 0x7610, R183 ;  /* 0x00007610ffb77816 */ /* 0x000fe400000000b7 */
[----:B------:R-:W4:Y:S01]  /*55f0*/  @P2 LDG.E.U8 R182, desc[UR16][R128.64] ;  /* 0x0000001080b62981 */ /* 0x000f22000c1e1100 */
[----:B0-----:R-:W-:Y:S02]  /*5600*/  IADD3 R126, P2, PT, R12, R150, RZ ;  /* 0x000000960c7e7210 */ /* 0x001fe40007f5e0ff */
[----:B------:R-:W-:Y:S01]  /*5610*/  PRMT R184, RZ, 0x7610, R184 ;  /* 0x00007610ffb87816 */ /* 0x000fe200000000b8 */
[----:B------:R0:W4:Y:S01]  /*5620*/  @P1 LDG.E.U8 R183, desc[UR16][R124.64] ;  /* 0x000000107cb71981 */ /* 0x000122000c1e1100 */
[----:B------:R-:W-:Y:S01]  /*5630*/  PRMT R131, RZ, 0x7610, R131 ;  /* 0x00007610ff837816 */ /* 0x000fe20000000083 */
[----:B------:R-:W-:Y:S01]  /*5640*/  IMAD.X R127, R10, 0x1, R147, P2 ;  /* 0x000000010a7f7824 */ /* 0x000fe200010e0693 */
[----:B------:R-:W-:-:S04]  /*5650*/  IADD3 R74, P1, PT, R173, R74, RZ ;  /* 0x0000004aad4a7210 */ /* 0x000fc80007f3e0ff */
[----:B------:R1:W4:Y:S01]  /*5660*/  @P5 LDG.E.U8 R184, desc[UR16][R126.64] ;  /* 0x000000107eb85981 */ /* 0x000322000c1e1100 */
[----:B0-----:R-:W-:Y:S02]  /*5670*/  @P4 IMAD.MOV.U32 R124, RZ, RZ, R150 ;  /* 0x000000ffff7c4224 */ /* 0x001fe400078e0096 */
[----:B------:R-:W-:Y:S01]  /*5680*/  @P4 IMAD.MOV.U32 R125, RZ, RZ, R147 ;  /* 0x000000ffff7d4224 */ /* 0x000fe200078e0093 */
[C---:B------:R-:W-:Y:S01]  /*5690*/  IADD3 R70, P5, PT, R173.reuse, R70, RZ ;  /* 0x00000046ad467210 */ /* 0x040fe20007fbe0ff */
[C---:B------:R-:W-:Y:S01]  /*56a0*/  IMAD.X R75, R176.reuse, 0x1, R75, P1 ;  /* 0x00000001b04b7824 */ /* 0x040fe200008e064b */
[C---:B------:R-:W-:Y:S02]  /*56b0*/  IADD3 R62, P1, PT, R173.reuse, R62, RZ ;  /* 0x0000003ead3e7210 */ /* 0x040fe40007f3e0ff */
[----:B------:R0:W4:Y:S01]  /*56c0*/  @P4 LDG.E.U8 R131, desc[UR16][R124.64] ;  /* 0x000000107c834981 */ /* 0x000122000c1e1100 */
[C---:B------:R-:W-:Y:S01]  /*56d0*/  IADD3 R66, P4, PT, R173.reuse, R66, RZ ;  /* 0x00000042ad427210 */ /* 0x040fe20007f9e0ff */
[C---:B------:R-:W-:Y:S01]  /*56e0*/  IMAD.X R71, R176.reuse, 0x1, R71, P5 ;  /* 0x00000001b0477824 */ /* 0x040fe200028e0647 */
        /* <DEDUP_REMOVED lines=35> */
[----:B------:R-:W-:Y:S01]  /*5920*/  BAR.SYNC.DEFER_BLOCKING 0x0 ;  /* 0x0000000000007b1d */ /* 0x000fe20000010000 */
        /* <DEDUP_REMOVED lines=10> */
[----:B------:R-:W-:Y:S01]  /*59d0*/  IMAD.X R45, R176, 0x1, R45, P4 ;  /* 0x00000001b02d7824 */ /* 0x000fe200020e062d */
[----:B------:R-:W-:-:S02]  /*59e0*/  IADD3 R32, P4, PT, R173, R32, RZ ;  /* 0x00000020ad207210 */ /* 0x000fc40007f9e0ff */
[----:B------:R-:W-:Y:S01]  /*59f0*/  ISETP.GE.AND P2, PT, R88, R141, PT ;  /* 0x0000008d5800720c */ /* 0x000fe20003f46270 */
[C---:B------:R-:W-:Y:S01]  /*5a00*/  IMAD.X R37, R176.reuse, 0x1, R37, P5 ;  /* 0x00000001b0257824 */ /* 0x040fe200028e0625 */
[C---:B------:R-:W-:Y:S01]  /*5a10*/  IADD3 R78, P6, PT, R173.reuse, R78, RZ ;  /* 0x0000004ead4e7210 */ /* 0x040fe20007fde0ff */
[C---:B------:R-:W-:Y:S01]  /*5a20*/  IMAD.X R33, R176.reuse, 0x1, R33, P4 ;  /* 0x00000001b0217824 */ /* 0x040fe200020e0621 */
[C---:B------:R-:W-:Y:S01]  /*5a30*/  IADD3 R24, P5, PT, R173.reuse, R24, RZ ;  /* 0x00000018ad187210 */ /* 0x040fe20007fbe0ff */
[C---:B------:R-:W-:Y:S01]  /*5a40*/  IMAD.X R29, R176.reuse, 0x1, R29, P1 ;  /* 0x00000001b01d7824 */ /* 0x040fe200008e061d */
[C---:B------:R-:W-:Y:S02]  /*5a50*/  IADD3 R16, P1, PT, R173.reuse, R16, RZ ;  /* 0x00000010ad107210 */ /* 0x040fe40007f3e0ff */
[----:B------:R-:W-:Y:S01]  /*5a60*/  IADD3 R20, P4, PT, R173, R20, RZ ;  /* 0x00000014ad147210 */ /* 0x000fe20007f9e0ff */
[----:B------:R-:W-:Y:S01]  /*5a70*/  IMAD.X R79, R176, 0x1, R79, P6 ;  /* 0x00000001b04f7824 */ /* 0x000fe200030e064f */
[----:B------:R-:W-:-:S02]  /*5a80*/  PRMT R185, RZ, 0x7610, R185 ;  /* 0x00007610ffb97816 */ /* 0x000fc400000000b9 */
[----:B------:R-:W-:Y:S02]  /*5a90*/  PRMT R129, RZ, 0x7610, R129 ;  /* 0x00007610ff817816 */ /* 0x000fe40000000081 */
[----:B------:R-:W-:Y:S02]  /*5aa0*/  PRMT R187, RZ, 0x7610, R187 ;  /* 0x00007610ffbb7816 */ /* 0x000fe400000000bb */
[----:B-1----:R-:W-:Y:S02]  /*5ab0*/  PRMT R127, RZ, 0x7610, R127 ;  /* 0x00007610ff7f7816 */ /* 0x002fe4000000007f */
[----:B0-----:R-:W-:Y:S02]  /*5ac0*/  PRMT R125, RZ, 0x7610, R125 ;  /* 0x00007610ff7d7816 */ /* 0x001fe4000000007d */
[----:B------:R-:W-:Y:S02]  /*5ad0*/  PRMT R193, RZ, 0x7610, R193 ;  /* 0x00007610ffc17816 */ /* 0x000fe400000000c1 */
[----:B------:R-:W-:-:S02]  /*5ae0*/  PRMT R191, RZ, 0x7610, R191 ;  /* 0x00007610ffbf7816 */ /* 0x000fc400000000bf */
[----:B------:R-:W-:Y:S02]  /*5af0*/  PRMT R189, RZ, 0x7610, R189 ;  /* 0x00007610ffbd7816 */ /* 0x000fe400000000bd */
[----:B------:R-:W-:Y:S02]  /*5b00*/  PRMT R199, RZ, 0x7610, R199 ;  /* 0x00007610ffc77816 */ /* 0x000fe400000000c7 */
[----:B------:R-:W-:Y:S02]  /*5b10*/  PRMT R197, RZ, 0x7610, R197 ;  /* 0x00007610ffc57816 */ /* 0x000fe400000000c5 */
[----:B------:R-:W-:Y:S02]  /*5b20*/  PRMT R195, RZ, 0x7610, R195 ;  /* 0x00007610ffc37816 */ /* 0x000fe400000000c3 */
[----:B------:R-:W-:Y:S02]  /*5b30*/  PRMT R201, RZ, 0x7610, R201 ;  /* 0x00007610ffc97816 */ /* 0x000fe400000000c9 */
[----:B------:R-:W-:-:S02]  /*5b40*/  PRMT R203, RZ, 0x7610, R203 ;  /* 0x00007610ffcb7816 */ /* 0x000fc400000000cb */
[----:B------:R-:W-:Y:S02]  /*5b50*/  PRMT R205, RZ, 0x7610, R205 ;  /* 0x00007610ffcd7816 */ /* 0x000fe400000000cd */
[----:B------:R-:W-:Y:S02]  /*5b60*/  PRMT R207, RZ, 0x7610, R207 ;  /* 0x00007610ffcf7816 */ /* 0x000fe400000000cf */
[----:B------:R-:W-:Y:S01]  /*5b70*/  PRMT R209, RZ, 0x7610, R209 ;  /* 0x00007610ffd17816 */ /* 0x000fe200000000d1 */
[C---:B------:R-:W-:Y:S01]  /*5b80*/  IMAD.X R25, R176.reuse, 0x1, R25, P5 ;  /* 0x00000001b0197824 */ /* 0x040fe200028e0619 */
[----:B------:R-:W-:Y:S01]  /*5b90*/  PRMT R124, RZ, 0x7610, R124 ;  /* 0x00007610ff7c7816 */ /* 0x000fe2000000007c */
[C---:B------:R-:W-:Y:S01]  /*5ba0*/  IMAD.X R21, R176.reuse, 0x1, R21, P4 ;  /* 0x00000001b0157824 */ /* 0x040fe200020e0615 */
[----:B------:R-:W-:Y:S01]  /*5bb0*/  PRMT R126, RZ, 0x7610, R126 ;  /* 0x00007610ff7e7816 */ /* 0x000fe2000000007e */
[----:B------:R-:W-:Y:S01]  /*5bc0*/  IMAD.X R17, R176, 0x1, R17, P1 ;  /* 0x00000001b0117824 */ /* 0x000fe200008e0611 */
[----:B------:R-:W-:Y:S01]  /*5bd0*/  PRMT R128, RZ, 0x7610, R128 ;  /* 0x00007610ff807816 */ /* 0x000fe20000000080 */
[----:B------:R-:W5:Y:S01]  /*5be0*/  @!P2 LDG.E.U8 R185, desc[UR16][R78.64] ;  /* 0x000000104eb9a981 */ /* 0x000f62000c1e1100 */
[----:B------:R-:W-:-:S02]  /*5bf0*/  PRMT R130, RZ, 0x7610, R130 ;  /* 0x00007610ff827816 */ /* 0x000fc40000000082 */
[----:B------:R-:W-:Y:S01]  /*5c00*/  PRMT R186, RZ, 0x7610, R186 ;  /* 0x00007610ffba7816 */ /* 0x000fe200000000ba */
[----:B------:R-:W5:Y:S01]  /*5c10*/  @!P2 LDG.E.U8 R129, desc[UR16][R74.64] ;  /* 0x000000104a81a981 */ /* 0x000f62000c1e1100 */
[----:B------:R-:W-:Y:S02]  /*5c20*/  PRMT R188, RZ, 0x7610, R188 ;  /* 0x00007610ffbc7816 */ /* 0x000fe400000000bc */
[----:B------:R-:W-:Y:S01]  /*5c30*/  PRMT R190, RZ, 0x7610, R190 ;  /* 0x00007610ffbe7816 */ /* 0x000fe200000000be */
[----:B------:R-:W5:Y:S01]  /*5c40*/  @!P2 LDG.E.U8 R187, desc[UR16][R70.64] ;  /* 0x0000001046bba981 */ /* 0x000f62000c1e1100 */
[----:B------:R-:W-:Y:S02]  /*5c50*/  PRMT R192, RZ, 0x7610, R192 ;  /* 0x00007610ffc07816 */ /* 0x000fe400000000c0 */
        /* <DEDUP_REMOVED lines=11> */
[----:B------:R-:W-:-:S03]  /*5d10*/  PRMT R208, RZ, 0x7610, R208 ;  /* 0x00007610ffd07816 */ /* 0x000fc600000000d0 */
[----:B------:R-:W5:Y:S04]  /*5d20*/  @!P2 LDG.E.U8 R189, desc[UR16][R50.64] ;  /* 0x0000001032bda981 */ /* 0x000f68000c1e1100 */
        /* <DEDUP_REMOVED lines=24> */
[----:B--2---:R0:W-:Y:S04]  /*5eb0*/  STS.U8 [R146+UR18+0x2400], R169 ;  /* 0x002400a992007988 */ /* 0x0041e80008000012 */
[----:B------:R0:W-:Y:S04]  /*5ec0*/  STS.U8 [R146+UR18+0x2800], R165 ;  /* 0x002800a592007988 */ /* 0x0001e80008000012 */
[----:B---3--:R0:W-:Y:S01]  /*5ed0*/  STS.U8 [R146+UR18+0x2c00], R177 ;  /* 0x002c00b192007988 */ /* 0x0081e20008000012 */
[----:B------:R-:W-:Y:S01]  /*5ee0*/  ULEA UR13, UR15, UR18, 0x3 ;  /* 0x000000120f0d7291 */ /* 0x000fe2000f8e18ff */
[----:B------:R-:W-:-:S03]  /*5ef0*/  UMOV UR4, UR5 ;  /* 0x0000000500047c82 */ /* 0x000fc60008000000 */
[----:B------:R-:W-:Y:S01]  /*5f00*/  UIADD3 UR13, UPT, UPT, UR13, 0x4000, URZ ;  /* 0x000040000d0d7890 */ /* 0x000fe2000fffe0ff */
[----:B----4-:R0:W-:Y:S04]  /*5f10*/  STS.U8 [R146+UR18+0x2000], R131 ;  /* 0x0020008392007988 */ /* 0x0101e80008000012 */
        /* <DEDUP_REMOVED lines=12> */
[----:B-----5:R0:W-:Y:S04]  /*5fe0*/  STS.U8 [R6+UR18+0x2200], R171 ;  /* 0x002200ab06007988 */ /* 0x0201e80008000012 */
        /* <DEDUP_REMOVED lines=47> */
[----:B------:R1:W-:Y:S06]  /*62e0*/  MEMBAR.ALL.CTA ;  /* 0x0000000000007992 */ /* 0x0003ec0000008000 */
[----:B-1----:R-:W1:Y:S02]  /*62f0*/  FENCE.VIEW.ASYNC.S ;  /* 0x00000000000073c6 */ /* 0x002e640000000000 */
[----:B-1----:R-:W-:Y:S06]  /*6300*/  BAR.SYNC.DEFER_BLOCKING 0x0 ;  /* 0x0000000000007b1d */ /* 0x002fec0000010000 */
[----:B------:R-:W-:Y:S05]  /*6310*/  @P0 BRA `(.L_x_9) ;  /* 0x00000000002c0947 */ /* 0x000fea0003800000 */
[----:B------:R-:W-:Y:S01]  /*6320*/  UMOV UR6, UR13 ;  /* 0x0000000d00067c82 */ /* 0x000fe20008000000 */
[----:B------:R-:W-:Y:S01]  /*6330*/  UMOV UR7, URZ ;  /* 0x000000ff00077c82 */ /* 0x000fe20008000000 */
[----:B------:R-:W-:Y:S01]  /*6340*/  UMOV UR9, 0x40004040 ;  /* 0x4000404000097882 */ /* 0x000fe20000000000 */
[----:B------:R-:W-:Y:S01]  /*6350*/  UMOV UR10, UR14 ;  /* 0x0000000e000a7c82 */ /* 0x000fe20008000000 */
[----:B------:R-:W-:Y:S01]  /*6360*/  UMOV UR11, 0xc0004010 ;  /* 0xc0004010000b7882 */ /* 0x000fe20000000000 */
[----:B------:R-:W-:Y:S01]  /*6370*/  UMOV UR22, 0x0 ;  /* 0x0000000000167882 */ /* 0x000fe20000000000 */
[----:B------:R-:W-:Y:S01]  /*6380*/  UMOV UR23, 0x8208010 ;  /* 0x0820801000177882 */ /* 0x000fe20000000000 */
[----:B------:R-:W-:Y:S01]  /*6390*/  UMOV UR5, UR6 ;  /* 0x0000000600057c82 */ /* 0x000fe20008000000 */
[----:B------:R1:W-:Y:S01]  /*63a0*/  UTCQMMA gdesc[UR8], gdesc[UR10], tmem[UR19], tmem[UR22], idesc[UR23], UPT ;  /* 0x00ff160a080075ea */ /* 0x0003e2000b800313 */
[----:B------:R1:W-:Y:S01]  /*63b0*/  UTCBAR [UR5], URZ ;  /* 0x000000ff050073e9 */ /* 0x0003e200080000ff */
[----:B------:R-:W-:-:S02]  /*63c0*/  NOP ;  /* 0x0000000000007918 */ /* 0x000fc40000000000 */
.L_x_9:
[----:B------:R-:W-:Y:S01]  /*63d0*/  VIADD R175, R175, 0xffffffff ;  /* 0xffffffffafaf7836 */ /* 0x000fe20000000000 */
[----:B------:R-:W-:Y:S01]  /*63e0*/  UIADD3 UR15, UPT, UPT, UR15, 0x1, URZ ;  /* 0x000000010f0f7890 */ /* 0x000fe2000fffe0ff */
[----:B------:R-:W-:Y:S01]  /*63f0*/  IADD3 R150, P2, PT, R149, R150, RZ ;  /* 0x0000009695967210 */ /* 0x000fe20007f5e0ff */
[----:B0-----:R-:W-:Y:S02]  /*6400*/  IMAD.U32 R124, RZ, RZ, UR4 ;  /* 0x00000004ff7c7e24 */ /* 0x001fe4000f8e00ff */
[----:B------:R-:W-:Y:S01]  /*6410*/  ISETP.NE.U32.AND P1, PT, R175, RZ, PT ;  /* 0x000000ffaf00720c */ /* 0x000fe20003f25070 */
[----:B------:R-:W-:Y:S01]  /*6420*/  UISETP.GT.AND UP1, UPT, UR15, 0x1, UPT ;  /* 0x000000010f00788c */ /* 0x000fe2000bf24270 */
[----:B------:R-:W-:Y:S02]  /*6430*/  VIADD R141, R141, 0xffffffe0 ;  /* 0xffffffe08d8d7836 */ /* 0x000fe40000000000 */
[----:B------:R-:W-:Y:S01]  /*6440*/  IMAD.X R147, R148, 0x1, R147, P2 ;  /* 0x0000000194937824 */ /* 0x000fe200010e0693 */
[----:B-1----:R-:W-:-:S02]  /*6450*/  USEL UR5, URZ, 0x1, !UP1 ;  /* 0x00000001ff057887 */ /* 0x002fc4000c800000 */
[----:B------:R-:W-:Y:S02]  /*6460*/  USEL UR15, UR15, URZ, !UP1 ;  /* 0x000000ff0f0f7287 */ /* 0x000fe4000c800000 */
[----:B------:R-:W-:-:S04]  /*6470*/  ULOP3.LUT UR5, UR4, UR5, URZ, 0x3c, !UPT ;  /* 0x0000000504057292 */ /* 0x000fc8000f8e3cff */
[----:B------:R-:W-:Y:S08]  /*6480*/  @P1 BRA `(.L_x_10) ;  /* 0xffffffe400f41947 */ /* 0x000ff0000383ffff */
.L_x_7:
[----:B------:R-:W0:Y:S01]  /*6490*/  LDCU UR5, c[0x0][0x3b8] ;  /* 0x00007700ff0577ac */ /* 0x000e220008000800 */
[----:B------:R-:W-:Y:S01]  /*64a0*/  ISETP.GE.AND P0, PT, R90, 0x20, PT ;  /* 0x000000205a00780c */ /* 0x000fe20003f06270 */
[----:B------:R-:W1:Y:S01]  /*64b0*/  LDCU UR6, c[0x0][0x3b4] ;  /* 0x00007680ff0677ac */ /* 0x000e620008000800 */
[----:B------:R-:W2:Y:S01]  /*64c0*/  LDCU.128 UR8, c[0x0][0x390] ;  /* 0x00007200ff0877ac */ /* 0x000ea20008000c00 */
[----:B0-----:R-:W-:-:S04]  /*64d0*/  IMAD R133, R0, UR5, RZ ;  /* 0x0000000500857c24 */ /* 0x001fc8000f8e02ff */
[----:B------:R-:W-:-:S04]  /*64e0*/  VIADD R135, R133, UR5 ;  /* 0x0000000585877c36 */ /* 0x000fc80008000000 */
[----:B------:R-:W-:Y:S02]  /*64f0*/  VIADD R137, R135, UR5 ;  /* 0x0000000587897c36 */ /* 0x000fe40008000000 */
[----:B-12---:R-:W-:Y:S05]  /*6500*/  @!P0 BRA `(.L_x_11) ;  /* 0x0000000000108947 */ /* 0x006fea0003800000 */
[----:B------:R-:W-:-:S06]  /*6510*/  USHF.L.U32 UR4, UR4, 0x1f, URZ ;  /* 0x0000001f04047899 */ /* 0x000fcc00080006ff */
[----:B------:R-:W-:-:S04]  /*6520*/  IMAD.U32 R3, RZ, RZ, UR4 ;  /* 0x00000004ff037e24 */ /* 0x000fc8000f8e00ff */
[----:B------:R-:W0:Y:S02]  /*6530*/  SYNCS.PHASECHK.TRANS64.TRYWAIT P0, [UR13], R3 ;  /* 0x00000003ff0075a7 */ /* 0x000e24000800110d */
[----:B0-----:R-:W-:Y:S05]  /*6540*/  @!P0 BRA `(.L_x_12) ;  /* 0x0000004400e88947 */ /* 0x001fea0003800000 */
.L_x_11:
[----:B------:R-:W-:Y:S01]  /*6550*/  VIADD R139, R137, UR5 ;  /* 0x00000005898b7c36 */ /* 0x000fe20008000000 */
[----:B------:R-:W-:Y:S01]  /*6560*/  BAR.SYNC.DEFER_BLOCKING 0x0 ;  /* 0x0000000000007b1d */ /* 0x000fe20000010000 */
[C---:B------:R-:W-:Y:S01]  /*6570*/  IMAD R3, R2.reuse, UR6, RZ ;  /* 0x0000000602037c24 */ /* 0x040fe2000f8e02ff */
[----:B------:R-:W-:Y:S01]  /*6580*/  ISETP.GE.AND P0, PT, R2, UR10, PT ;  /* 0x0000000a02007c0c */ /* 0x000fe2000bf06270 */
[----:B------:R-:W-:Y:S02]  /*6590*/  VIADD R140, R139, UR5 ;  /* 0x000000058b8c7c36 */ /* 0x000fe40008000000 */
[----:B------:R-:W-:Y:S01]  /*65a0*/  VIADD R132, R0, 0x1 ;  /* 0x0000000100847836 */ /* 0x000fe20000000000 */
[----:B------:R-:W-:Y:S01]  /*65b0*/  IADD3 R2, P5, PT, R3, UR8, RZ ;  /* 0x0000000803027c10 */ /* 0x000fe2000ffbe0ff */
[----:B------:R-:W-:Y:S01]  /*65c0*/  VIADD R141, R140, UR5 ;  /* 0x000000058c8d7c36 */ /* 0x000fe20008000000 */
[----:B------:R-:W0:Y:S01]  /*65d0*/  LDCU UR4, c[0x0][0x39c] ;  /* 0x00007380ff0477ac */ /* 0x000e220008000800 */
[----:B------:R-:W-:Y:S01]  /*65e0*/  VIADD R134, R0, 0x2 ;  /* 0x0000000200867836 */ /* 0x000fe20000000000 */
[----:B------:R-:W-:Y:S01]  /*65f0*/  ISETP.LT.AND P2, PT, R132, UR11, !P0 ;  /* 0x0000000b84007c0c */ /* 0x000fe2000c741270 */
[----:B------:R-:W-:Y:S01]  /*6600*/  VIADD R143, R141, UR5 ;  /* 0x000000058d8f7c36 */ /* 0x000fe20008000000 */
[----:B------:R-:W-:Y:S01]  /*6610*/  LEA.HI.X.SX32 R3, R3, UR9, 0x1, P5 ;  /* 0x0000000903037c11 */ /* 0x000fe2000a8f0eff */
[----:B------:R-:W-:Y:S01]  /*6620*/  VIADD R132, R0, 0x3 ;  /* 0x0000000300847836 */ /* 0x000fe20000000000 */
[----:B------:R-:W-:Y:S01]  /*6630*/  ISETP.LT.AND P4, PT, R134, UR11, !P0 ;  /* 0x0000000b86007c0c */ /* 0x000fe2000c781270 */
[----:B------:R-:W-:Y:S01]  /*6640*/  VIADD R146, R143, UR5 ;  /* 0x000000058f927c36 */ /* 0x000fe20008000000 */
[----:B------:R-:W1:Y:S01]  /*6650*/  LDCU UR6, c[0x0][0x39c] ;  /* 0x00007380ff0677ac */ /* 0x000e620008000800 */
[----:B------:R-:W-:Y:S01]  /*6660*/  VIADD R195, R0, 0x4 ;  /* 0x0000000400c37836 */ /* 0x000fe20000000000 */
[----:B------:R-:W-:Y:S01]  /*6670*/  ISETP.LT.AND P1, PT, R132, UR11, !P0 ;  /* 0x0000000b84007c0c */ /* 0x000fe2000c721270 */
[----:B------:R-:W-:Y:S01]  /*6680*/  VIADD R147, R146, UR5 ;  /* 0x0000000592937c36 */ /* 0x000fe20008000000 */
[----:B------:R-:W-:Y:S01]  /*6690*/  IADD3 R132, P6, PT, R135, R2, RZ ;  /* 0x0000000287847210 */ /* 0x000fe20007fde0ff */
[----:B------:R-:W-:Y:S01]  /*66a0*/  VIADD R194, R0, 0x5 ;  /* 0x0000000500c27836 */ /* 0x000fe20000000000 */
[----:B------:R-:W2:Y:S01]  /*66b0*/  LDCU UR7, c[0x0][0x39c] ;  /* 0x00007380ff0777ac */ /* 0x000ea20008000800 */
[----:B------:R-:W-:Y:S01]  /*66c0*/  VIADD R149, R147, UR5 ;  /* 0x0000000593957c36 */ /* 0x000fe20008000000 */
[----:B------:R-:W3:Y:S02]  /*66d0*/  @!P3 SYNCS.CCTL.IV [UR18+0x4000] ;  /* 0x00400000ff00b9b1 */ /* 0x000ee40008000012 */
[----:B---3--:R-:W-:Y:S01]  /*66e0*/  BAR.SYNC.DEFER_BLOCKING 0x0 ;  /* 0x0000000000007b1d */ /* 0x008fe20000010000 */
[----:B------:R-:W-:-:S04]  /*66f0*/  VIADD R150, R149, UR5 ;  /* 0x0000000595967c36 */ /* 0x000fc80008000000 */
[----:B------:R-:W-:Y:S01]  /*6700*/  VIADD R151, R150, UR5 ;  /* 0x0000000596977c36 */ /* 0x000fe20008000000 */
[----:B------:R-:W3:Y:S03]  /*6710*/  LDTM.x128 R4, tmem[UR12] ;  /* 0x0000000c000479ee */ /* 0x000ee600083c0000 */
[----:B------:R-:W-:-:S04]  /*6720*/  VIADD R155, R151, UR5 ;  /* 0x00000005979b7c36 */ /* 0x000fc80008000000 */
[----:B------:R-:W-:-:S04]  /*6730*/  VIADD R158, R155, UR5 ;  /* 0x000000059b9e7c36 */ /* 0x000fc80008000000 */
[----:B------:R-:W-:-:S04]  /*6740*/  VIADD R159, R158, UR5 ;  /* 0x000000059e9f7c36 */ /* 0x000fc80008000000 */
[----:B------:R-:W-:Y:S01]  /*6750*/  VIADD R161, R159, UR5 ;  /* 0x000000059fa17c36 */ /* 0x000fe20008000000 */
[----:B------:R-:W4:Y:S01]  /*6760*/  @!P3 SYNCS.CCTL.IV [UR18+0x4008] ;  /* 0x00400800ff00b9b1 */ /* 0x000f220008000012 */
[----:B------:R-:W-:Y:S02]  /*6770*/  NOP ;  /* 0x0000000000007918 */ /* 0x000fe40000000000 */
[----:B------:R-:W-:-:S04]  /*6780*/  VIADD R162, R161, UR5 ;  /* 0x00000005a1a27c36 */ /* 0x000fc80008000000 */
[----:B------:R-:W-:Y:S01]  /*6790*/  VIADD R163, R162, UR5 ;  /* 0x00000005a2a37c36 */ /* 0x000fe20008000000 */
[----:B---3--:R-:W-:Y:S02]  /*67a0*/  F2FP.SATFINITE.E4M3.F32.PACK_AB_MERGE_C R193, R5, R4, RZ ;  /* 0x0000000405c1723e */ /* 0x008fe400048070ff */
[----:B------:R-:W-:Y:S01]  /*67b0*/  IADD3 R4, P5, PT, R133, R2, RZ ;  /* 0x0000000285047210 */ /* 0x000fe20007fbe0ff */
[----:B------:R-:W-:Y:S01]  /*67c0*/  VIADD R167, R163, UR5 ;  /* 0x00000005a3a77c36 */ /* 0x000fe20008000000 */
[----:B------:R-:W-:Y:S01]  /*67d0*/  F2FP.SATFINITE.E4M3.F32.PACK_AB_MERGE_C R7, R7, R6, RZ ;  /* 0x000000060707723e */ /* 0x000fe200048070ff */
[----:B------:R-:W-:Y:S01]  /*67e0*/  VIADD R6, R0, 0x6 ;  /* 0x0000000600067836 */ /* 0x000fe20000000000 */
[-C--:B------:R-:W-:Y:S01]  /*67f0*/  LEA.HI.X.SX32 R5, R133, R3.reuse, 0x1, P5 ;  /* 0x0000000385057211 */ /* 0x080fe200028f0eff */
[----:B------:R-:W-:Y:S01]  /*6800*/  VIADD R170, R167, UR5 ;  /* 0x00000005a7aa7c36 */ /* 0x000fe20008000000 */
[-C--:B------:R-:W-:Y:S02]  /*6810*/  IADD3 R134, P5, PT, R137, R2.reuse, RZ ;  /* 0x0000000289867210 */ /* 0x080fe40007fbe0ff */
[----:B------:R-:W-:Y:S01]  /*6820*/  LEA.HI.X.SX32 R133, R135, R3, 0x1, P6 ;  /* 0x0000000387857211 */ /* 0x000fe200030f0eff */
[----:B------:R-:W-:Y:S01]  /*6830*/  VIADD R171, R170, UR5 ;  /* 0x00000005aaab7c36 */ /* 0x000fe20008000000 */
[----:B------:R-:W-:-:S02]  /*6840*/  IADD3 R136, P6, PT, R139, R2, RZ ;  /* 0x000000028b887210 */ /* 0x000fc40007fde0ff */
[-C--:B------:R-:W-:Y:S01]  /*6850*/  LEA.HI.X.SX32 R135, R137, R3.reuse, 0x1, P5 ;  /* 0x0000000389877211 */ /* 0x080fe200028f0eff */
[----:B------:R-:W-:Y:S01]  /*6860*/  VIADD R173, R171, UR5 ;  /* 0x00000005abad7c36 */ /* 0x000fe20008000000 */
[CC--:B------:R-:W-:Y:S02]  /*6870*/  IADD3 R138, P5, PT, R140.reuse, R2.reuse, RZ ;  /* 0x000000028c8a7210 */ /* 0x0c0fe40007fbe0ff */
[-C--:B------:R-:W-:Y:S01]  /*6880*/  LEA.HI.X.SX32 R137, R139, R3.reuse, 0x1, P6 ;  /* 0x000000038b897211 */ /* 0x080fe200030f0eff */
[----:B------:R-:W-:Y:S01]  /*6890*/  VIADD R174, R173, UR5 ;  /* 0x00000005adae7c36 */ /* 0x000fe20008000000 */
[----:B------:R-:W-:Y:S02]  /*68a0*/  LEA.HI.X.SX32 R139, R140, R3, 0x1, P5 ;  /* 0x000000038c8b7211 */ /* 0x000fe400028f0eff */
[-C--:B------:R-:W-:Y:S01]  /*68b0*/  IADD3 R140, P3, PT, R141, R2.reuse, RZ ;  /* 0x000000028d8c7210 */ /* 0x080fe20007f7e0ff */
[----:B------:R-:W-:Y:S01]  /*68c0*/  VIADD R175, R174, UR5 ;  /* 0x00000005aeaf7c36 */ /* 0x000fe20008000000 */
[----:B------:R-:W-:-:S02]  /*68d0*/  IADD3 R144, P5, PT, R143, R2, RZ ;  /* 0x000000028f907210 */ /* 0x000fc40007fbe0ff */
[CC--:B------:R-:W-:Y:S01]  /*68e0*/  IADD3 R142, P6, PT, R146.reuse, R2.reuse, RZ ;  /* 0x00000002928e7210 */ /* 0x0c0fe20007fde0ff */
[----:B------:R-:W-:Y:S01]  /*68f0*/  VIADD R179, R175, UR5 ;  /* 0x00000005afb37c36 */ /* 0x000fe20008000000 */
[-C--:B------:R-:W-:Y:S02]  /*6900*/  LEA.HI.X.SX32 R141, R141, R3.reuse, 0x1, P3 ;  /* 0x000000038d8d7211 */ /* 0x080fe400018f0eff */
[-C--:B------:R-:W-:Y:S01]  /*6910*/  LEA.HI.X.SX32 R145, R143, R3.reuse, 0x1, P5 ;  /* 0x000000038f917211 */ /* 0x080fe200028f0eff */
[----:B------:R-:W-:Y:S01]  /*6920*/  VIADD R182, R179, UR5 ;  /* 0x00000005b3b67c36 */ /* 0x000fe20008000000 */
[----:B------:R-:W-:Y:S02]  /*6930*/  LEA.HI.X.SX32 R143, R146, R3, 0x1, P6 ;  /* 0x00000003928f7211 */ /* 0x000fe400030f0eff */
[-C--:B------:R-:W-:Y:S01]  /*6940*/  IADD3 R152, P3, PT, R147, R2.reuse, RZ ;  /* 0x0000000293987210 */ /* 0x080fe20007f7e0ff */
[----:B------:R-:W-:Y:S01]  /*6950*/  VIADD R183, R182, UR5 ;  /* 0x00000005b6b77c36 */ /* 0x000fe20008000000 */
[----:B------:R-:W-:-:S02]  /*6960*/  IADD3 R148, P5, PT, R149, R2, RZ ;  /* 0x0000000295947210 */ /* 0x000fc40007fbe0ff */
[-C--:B------:R-:W-:Y:S01]  /*6970*/  IADD3 R146, P6, PT, R150, R2.reuse, RZ ;  /* 0x0000000296927210 */ /* 0x080fe20007fde0ff */
        /* <DEDUP_REMOVED lines=11> */
[-C--:B------:R-:W-:Y:S02]  /*6a30*/  LEA.HI.X.SX32 R155, R155, R3.reuse, 0x1, P5 ;  /* 0x000000039b9b7211 */ /* 0x080fe400028f0eff */
[----:B------:R-:W-:Y:S02]  /*6a40*/  LEA.HI.X.SX32 R151, R158, R3, 0x1, P6 ;  /* 0x000000039e977211 */ /* 0x000fe400030f0eff */
[-C--:B------:R-:W-:Y:S02]  /*6a50*/  IADD3 R164, P3, PT, R159, R2.reuse, RZ ;  /* 0x000000029fa47210 */ /* 0x080fe40007f7e0ff */
[----:B------:R-:W-:-:S02]  /*6a60*/  IADD3 R160, P5, PT, R161, R2, RZ ;  /* 0x00000002a1a07210 */ /* 0x000fc40007fbe0ff */
[CC--:B------:R-:W-:Y:S02]  /*6a70*/  IADD3 R158, P6, PT, R162.reuse, R2.reuse, RZ ;  /* 0x00000002a29e7210 */ /* 0x0c0fe40007fde0ff */
        /* <DEDUP_REMOVED lines=23> */
[----:B------:R-:W-:Y:S02]  /*6bf0*/  ISETP.LT.AND P6, PT, R0, UR11, !P0 ;  /* 0x0000000b00007c0c */ /* 0x000fe4000c7c1270 */
[-C--:B------:R-:W-:Y:S02]  /*6c00*/  LEA.HI.X.SX32 R185, R183, R3.reuse, 0x1, P3 ;  /* 0x00000003b7b97211 */ /* 0x080fe400018f0eff */
[-C--:B------:R-:W-:Y:S02]  /*6c10*/  LEA.HI.X.SX32 R183, R186, R3.reuse, 0x1, P5 ;  /* 0x00000003bab77211 */ /* 0x080fe400028f0eff */
[-C--:B------:R-:W-:Y:S02]  /*6c20*/  IADD3 R188, P5, PT, R189, R2.reuse, RZ ;  /* 0x00000002bdbc7210 */ /* 0x080fe40007fbe0ff */
[----:B------:R-:W-:Y:S02]  /*6c30*/  IADD3 R190, P3, PT, R187, R2, RZ ;  /* 0x00000002bbbe7210 */ /* 0x000fe40007f7e0ff */
[----:B------:R-:W-:-:S02]  /*6c40*/  LEA.HI.X.SX32 R189, R189, R3, 0x1, P5 ;  /* 0x00000003bdbd7211 */ /* 0x000fc400028f0eff */
[-C--:B------:R-:W-:Y:S01]  /*6c50*/  LEA.HI.X.SX32 R191, R187, R3.reuse, 0x1, P3 ;  /* 0x00000003bbbf7211 */ /* 0x080fe200018f0eff */
[----:B------:R3:W-:Y:S01]  /*6c60*/  @P6 STG.E.U8 desc[UR16][R4.64], R193 ;  /* 0x000000c104006986 */ /* 0x0007e2000c101110 */
[----:B------:R-:W-:Y:S02]  /*6c70*/  ISETP.LT.AND P5, PT, R195, UR11, !P0 ;  /* 0x0000000bc3007c0c */ /* 0x000fe4000c7a1270 */
[C---:B------:R-:W-:Y:S02]  /*6c80*/  IADD3 R186, P3, PT, R192.reuse, R2, RZ ;  /* 0x00000002c0ba7210 */ /* 0x040fe40007f7e0ff */
[----:B------:R-:W-:Y:S02]  /*6c90*/  PRMT R195, R193, 0x9910, RZ ;  /* 0x00009910c1c37816 */ /* 0x000fe400000000ff */
[C---:B------:R-:W-:Y:S01]  /*6ca0*/  LEA.HI.X.SX32 R187, R192.reuse, R3, 0x1, P3 ;  /* 0x00000003c0bb7211 */ /* 0x040fe200018f0eff */
[----:B------:R-:W-:Y:S01]  /*6cb0*/  VIADD R192, R192, UR5 ;  /* 0x00000005c0c07c36 */ /* 0x000fe20008000000 */
[----:B------:R-:W-:-:S02]  /*6cc0*/  SHF.R.S32.HI R195, RZ, 0x8, R195 ;  /* 0x00000008ffc37819 */ /* 0x000fc400000114c3 */
[----:B------:R-:W-:Y:S01]  /*6cd0*/  ISETP.LT.AND P6, PT, R6, UR11, !P0 ;  /* 0x0000000b06007c0c */ /* 0x000fe2000c7c1270 */
[----:B------:R-:W-:Y:S01]  /*6ce0*/  VIADD R6, R0, 0x7 ;  /* 0x0000000700067836 */ /* 0x000fe20000000000 */
[----:B------:R-:W-:Y:S01]  /*6cf0*/  ISETP.LT.AND P3, PT, R194, UR11, !P0 ;  /* 0x0000000bc2007c0c */ /* 0x000fe2000c761270 */
[----:B------:R-:W-:Y:S01]  /*6d00*/  @P2 STG.E.U8 desc[UR16][R132.64], R195 ;  /* 0x000000c384002986 */ /* 0x000fe2000c101110 */
[----:B------:R-:W-:Y:S01]  /*6d10*/  PRMT R194, R7, 0x9910, RZ ;  /* 0x0000991007c27816 */ /* 0x000fe200000000ff */
[----:B---3--:R-:W-:Y:S01]  /*6d20*/  VIADD R4, R0, 0x9 ;  /* 0x0000000900047836 */ /* 0x008fe20000000000 */
[----:B------:R-:W-:Y:S01]  /*6d30*/  ISETP.LT.AND P2, PT, R6, UR11, !P0 ;  /* 0x0000000b06007c0c */ /* 0x000fe2000c741270 */
[----:B------:R3:W-:Y:S01]  /*6d40*/  @P4 STG.E.U8 desc[UR16][R134.64], R7 ;  /* 0x0000000786004986 */ /* 0x0007e2000c101110 */
[----:B------:R-:W-:Y:S01]  /*6d50*/  F2FP.SATFINITE.E4M3.F32.PACK_AB_MERGE_C R9, R9, R8, RZ ;  /* 0x000000080909723e */ /* 0x000fe200048070ff */
[----:B------:R-:W-:Y:S01]  /*6d60*/  IMAD.MOV.U32 R6, RZ, RZ, R194 ;  /* 0x000000ffff067224 */ /* 0x000fe200078e00c2 */
[----:B------:R-:W-:Y:S01]  /*6d70*/  F2FP.SATFINITE.E4M3.F32.PACK_AB_MERGE_C R11, R11, R10, RZ ;  /* 0x0000000a0b0b723e */ /* 0x000fe200048070ff */
[----:B------:R-:W-:Y:S01]  /*6d80*/  VIADD R8, R0, 0x8 ;  /* 0x0000000800087836 */ /* 0x000fe20000000000 */
[----:B------:R-:W-:-:S02]  /*6d90*/  F2FP.SATFINITE.E4M3.F32.PACK_AB_MERGE_C R13, R13, R12, RZ ;  /* 0x0000000c0d0d723e */ /* 0x000fc400048070ff */
[----:B------:R-:W-:Y:S02]  /*6da0*/  SHF.R.S32.HI R5, RZ, 0x8, R6 ;  /* 0x00000008ff057819 */ /* 0x000fe40000011406 */
[----:B------:R-:W-:Y:S02]  /*6db0*/  PRMT R6, R9, 0x9910, RZ ;  /* 0x0000991009067816 */ /* 0x000fe400000000ff */
[----:B------:R-:W-:Y:S01]  /*6dc0*/  ISETP.LT.AND P4, PT, R8, UR11, !P0 ;  /* 0x0000000b08007c0c */ /* 0x000fe2000c781270 */
[----:B------:R5:W-:Y:S01]  /*6dd0*/  @P1 STG.E.U8 desc[UR16][R136.64], R5 ;  /* 0x0000000588001986 */ /* 0x000be2000c101110 */
[----:B------:R-:W-:Y:S01]  /*6de0*/  ISETP.LT.AND P1, PT, R4, UR11, !P0 ;  /* 0x0000000b04007c0c */ /* 0x000fe2000c721270 */
[----:B------:R-:W-:Y:S01]  /*6df0*/  IMAD.MOV.U32 R4, RZ, RZ, R6 ;  /* 0x000000ffff047224 */ /* 0x000fe200078e0006 */
[----:B------:R-:W-:Y:S01]  /*6e00*/  F2FP.SATFINITE.E4M3.F32.PACK_AB_MERGE_C R15, R15, R14, RZ ;  /* 0x0000000e0f0f723e */ /* 0x000fe200048070ff */
[C---:B------:R-:W-:Y:S01]  /*6e10*/  VIADD R6, R0.reuse, 0xa ;  /* 0x0000000a00067836 */ /* 0x040fe20000000000 */
[----:B------:R-:W-:Y:S01]  /*6e20*/  @P5 STG.E.U8 desc[UR16][R138.64], R9 ;  /* 0x000000098a005986 */ /* 0x000fe2000c101110 */
[----:B------:R-:W-:Y:S01]  /*6e30*/  F2FP.SATFINITE.E4M3.F32.PACK_AB_MERGE_C R17, R17, R16, RZ ;  /* 0x000000101111723e */ /* 0x000fe200048070ff */
[C---:B------:R-:W-:Y:S01]  /*6e40*/  VIADD R14, R0.reuse, 0x31 ;  /* 0x00000031000e7836 */ /* 0x040fe20000000000 */
[----:B---3--:R-:W-:Y:S01]  /*6e50*/  SHF.R.S32.HI R7, RZ, 0x8, R4 ;  /* 0x00000008ff077819 */ /* 0x008fe20000011404 */
[----:B------:R-:W-:Y:S01]  /*6e60*/  VIADD R4, R0, 0xb ;  /* 0x0000000b00047836 */ /* 0x000fe20000000000 */
[----:B------:R-:W-:-:S02]  /*6e70*/  ISETP.LT.AND P5, PT, R6, UR11, !P0 ;  /* 0x0000000b06007c0c */ /* 0x000fc4000c7a1270 */
[----:B------:R-:W-:Y:S01]  /*6e80*/  PRMT R6, R11, 0x9910, RZ ;  /* 0x000099100b067816 */ /* 0x000fe200000000ff */
[----:B------:R3:W-:Y:S01]  /*6e90*/  @P3 STG.E.U8 desc[UR16][R140.64], R7 ;  /* 0x000000078c003986 */ /* 0x0007e2000c101110 */
[----:B------:R-:W-:Y:S01]  /*6ea0*/  ISETP.LT.AND P3, PT, R4, UR11, !P0 ;  /* 0x0000000b04007c0c */ /* 0x000fe2000c761270 */
[C---:B------:R-:W-:Y:S01]  /*6eb0*/  VIADD R4, R0.reuse, 0xc ;  /* 0x0000000c00047836 */ /* 0x040fe20000000000 */
[----:B------:R-:W-:Y:S01]  /*6ec0*/  F2FP.SATFINITE.E4M3.F32.PACK_AB_MERGE_C R19, R19, R18, RZ ;  /* 0x000000121313723e */ /* 0x000fe200048070ff */
[----:B-----5:R-:W-:Y:S01]  /*6ed0*/  IMAD.MOV.U32 R5, RZ, RZ, R6 ;  /* 0x000000ffff057224 */ /* 0x020fe200078e0006 */
[----:B------:R-:W-:Y:S01]  /*6ee0*/  @P6 STG.E.U8 desc[UR16][R144.64], R11 ;  /* 0x0000000b90006986 */ /* 0x000fe2000c101110 */
[----:B------:R-:W-:Y:S01]  /*6ef0*/  PRMT R6, R13, 0x9910, RZ ;  /* 0x000099100d067816 */ /* 0x000fe200000000ff */
[----:B------:R-:W-:Y:S01]  /*6f00*/  VIADD R18, R0, 0x7e ;  /* 0x0000007e00127836 */ /* 0x000fe20000000000 */
[----:B------:R-:W-:Y:S01]  /*6f10*/  ISETP.LT.AND P6, PT, R4, UR11, !P0 ;  /* 0x0000000b04007c0c */ /* 0x000fe2000c7c1270 */
[----:B------:R-:W-:Y:S01]  /*6f20*/  VIADD R4, R0, 0xd ;  /* 0x0000000d00047836 */ /* 0x000fe20000000000 */
[----:B------:R-:W-:Y:S01]  /*6f30*/  SHF.R.S32.HI R5, RZ, 0x8, R5 ;  /* 0x00000008ff057819 */ /* 0x000fe20000011405 */
[----:B---3--:R-:W-:Y:S01]  /*6f40*/  IMAD.MOV.U32 R7, RZ, RZ, R6 ;  /* 0x000000ffff077224 */ /* 0x008fe200078e0006 */
[----:B------:R-:W-:-:S03]  /*6f50*/  PRMT R6, R15, 0x9910, RZ ;  /* 0x000099100f067816 */ /* 0x000fc600000000ff */
[----:B------:R3:W-:Y:S01]  /*6f60*/  @P2 STG.E.U8 desc[UR16][R142.64], R5 ;  /* 0x000000058e002986 */ /* 0x0007e2000c101110 */
[----:B------:R-:W-:Y:S01]  /*6f70*/  ISETP.LT.AND P2, PT, R4, UR11, !P0 ;  /* 0x0000000b04007c0c */ /* 0x000fe2000c741270 */
[----:B------:R-:W-:Y:S01]  /*6f80*/  VIADD R4, R0, 0xe ;  /* 0x0000000e00047836 */ /* 0x000fe20000000000 */
[----:B------:R-:W-:Y:S01]  /*6f90*/  SHF.R.S32.HI R7, RZ, 0x8, R7 ;  /* 0x00000008ff077819 */ /* 0x000fe20000011407 */
[----:B------:R5:W-:Y:S01]  /*6fa0*/  @P4 STG.E.U8 desc[UR16][R152.64], R13 ;  /* 0x0000000d98004986 */ /* 0x000be2000c101110 */
[----:B------:R-:W-:Y:S02]  /*6fb0*/  F2FP.SATFINITE.E4M3.F32.PACK_AB_MERGE_C R21, R21, R20, RZ ;  /* 0x000000141515723e */ /* 0x000fe400048070ff */
[----:B------:R-:W-:Y:S01]  /*6fc0*/  ISETP.LT.AND P4, PT, R4, UR11, !P0 ;  /* 0x0000000b04007c0c */ /* 0x000fe2000c781270 */
[----:B------:R-:W-:Y:S01]  /*6fd0*/  VIADD R4, R0, 0xf ;  /* 0x0000000f00047836 */ /* 0x000fe20000000000 */
[----:B------:R0:W-:Y:S01]  /*6fe0*/  @P1 STG.E.U8 desc[UR16][R148.64], R7 ;  /* 0x0000000794001986 */ /* 0x0001e2000c101110 */
[----:B------:R-:W-:Y:S01]  /*6ff0*/  F2FP.SATFINITE.E4M3.F32.PACK_AB_MERGE_C R23, R23, R22, RZ ;  /* 0x000000161717723e */ /* 0x000fe200048070ff */
[----:B---3--:R-:W-:-:S02]  /*7000*/  IMAD.MOV.U32 R5, RZ, RZ, R6 ;  /* 0x000000ffff057224 */ /* 0x008fc400078e0006 */
[----:B------:R-:W-:Y:S01]  /*7010*/  ISETP.LT.AND P1, PT, R4, UR11, !P0 ;  /* 0x0000000b04007c0c */ /* 0x000fe2000c721270 */
[C---:B------:R-:W-:Y:S01]  /*7020*/  VIADD R4, R0.reuse, 0x10 ;  /* 0x0000001000047836 */ /* 0x040fe20000000000 */
[----:B------:R-:W-:Y:S01]  /*7030*/  @P5 STG.E.U8 desc[UR16][R146.64], R15 ;  /* 0x0000000f92005986 */ /* 0x000fe2000c101110 */
[----:B------:R-:W-:Y:S01]  /*7040*/  F2FP.SATFINITE.E4M3.F32.PACK_AB_MERGE_C R25, R25, R24, RZ ;  /* 0x000000181919723e */ /* 0x000fe200048070ff */
[C---:B------:R-:W-:Y:S01]  /*7050*/  VIADD R6, R0.reuse, 0x24 ;  /* 0x0000002400067836 */ /* 0x040fe20000000000 */
[----:B------:R-:W-:Y:S01]  /*7060*/  SHF.R.S32.HI R5, RZ, 0x8, R5 ;  /* 0x00000008ff057819 */ /* 0x000fe20000011405 */
[----:B-----5:R-:W-:Y:S01]  /*7070*/  VIADD R13, R0, 0x25 ;  /* 0x00000025000d7836 */ /* 0x020fe20000000000 */
[----:B------:R-:W-:Y:S01]  /*7080*/  ISETP.LT.AND P5, PT, R4, UR11, !P0 ;  /* 0x0000000b04007c0c */ /* 0x000fe2000c7a1270 */
[----:B------:R-:W-:Y:S01]  /*7090*/  VIADD R4, R0, 0x11 ;  /* 0x0000001100047836 */ /* 0x000fe20000000000 */
[----:B0-----:R-:W-:Y:S01]  /*70a0*/  PRMT R7, R17, 0x9910, RZ ;  /* 0x0000991011077816 */ /* 0x001fe200000000ff */
[----:B------:R0:W-:Y:S01]  /*70b0*/  @P3 STG.E.U8 desc[UR16][R156.64], R5 ;  /* 0x000000059c003986 */ /* 0x0001e2000c101110 */
[----:B------:R-:W-:-:S02]  /*70c0*/  F2FP.SATFINITE.E4M3.F32.PACK_AB_MERGE_C R27, R27, R26, RZ ;  /* 0x0000001a1b1b723e */ /* 0x000fc400048070ff */
[----:B------:R-:W-:Y:S01]  /*70d0*/  ISETP.LT.AND P3, PT, R4, UR11, !P0 ;  /* 0x0000000b04007c0c */ /* 0x000fe2000c761270 */
[----:B------:R-:W-:Y:S01]  /*70e0*/  VIADD R4, R0, 0x12 ;  /* 0x0000001200047836 */ /* 0x000fe20000000000 */
[----:B------:R-:W-:Y:S01]  /*70f0*/  @P6 STG.E.U8 desc[UR16][R154.64], R17 ;  /* 0x000000119a006986 */ /* 0x000fe2000c101110 */
[----:B------:R-:W-:Y:S02]  /*7100*/  SHF.R.S32.HI R7, RZ, 0x8, R7 ;  /* 0x00000008ff077819 */ /* 0x000fe40000011407 */
[----:B------:R-:W-:Y:S02]  /*7110*/  F2FP.SATFINITE.E4M3.F32.PACK_AB_MERGE_C R29, R29, R28, RZ ;  /* 0x0000001c1d1d723e */ /* 0x000fe400048070ff */
[----:B------:R-:W-:Y:S01]  /*7120*/  ISETP.LT.AND P6, PT, R4, UR4, !P0 ;  /* 0x0000000404007c0c */ /* 0x000fe2000c7c1270 */
[----:B------:R-:W3:Y:S01]  /*7130*/  LDCU UR4, c[0x0][0x39c] ;  /* 0x00007380ff0477ac */ /* 0x000ee20008000800 */
[----:B------:R-:W-:Y:S01]  /*7140*/  VIADD R4, R0, 0x13 ;  /* 0x0000001300047836 */ /* 0x000fe20000000000 */
[----:B------:R5:W-:Y:S01]  /*7150*/  @P2 STG.E.U8 desc[UR16][R150.64], R7 ;  /* 0x0000000796002986 */ /* 0x000be2000c101110 */
[----:B0-----:R-:W-:-:S02]  /*7160*/  PRMT R5, R19, 0x9910, RZ ;  /* 0x0000991013057816 */ /* 0x001fc400000000ff */
[----:B------:R-:W-:Y:S01]  /*7170*/  F2FP.SATFINITE.E4M3.F32.PACK_AB_MERGE_C R31, R31, R30, RZ ;  /* 0x0000001e1f1f723e */ /* 0x000fe200048070ff */
[----:B------:R-:W-:Y:S01]  /*7180*/  @P4 STG.E.U8 desc[UR16][R164.64], R19 ;  /* 0x00000013a4004986 */ /* 0x000fe2000c101110 */
[----:B-1----:R-:W-:Y:S01]  /*7190*/  ISETP.LT.AND P2, PT, R4, UR6, !P0 ;  /* 0x0000000604007c0c */ /* 0x002fe2000c741270 */
[----:B------:R-:W0:Y:S01]  /*71a0*/  LDCU UR6, c[0x0][0x39c] ;  /* 0x00007380ff0677ac */ /* 0x000e220008000800 */
[----:B------:R-:W-:Y:S01]  /*71b0*/  VIADD R4, R0, 0x14 ;  /* 0x0000001400047836 */ /* 0x000fe20000000000 */
[----:B------:R-:W-:Y:S02]  /*71c0*/  SHF.R.S32.HI R5, RZ, 0x8, R5 ;  /* 0x00000008ff057819 */ /* 0x000fe40000011405 */
[----:B------:R-:W-:Y:S02]  /*71d0*/  F2FP.SATFINITE.E4M3.F32.PACK_AB_MERGE_C R33, R33, R32, RZ ;  /* 0x000000202121723e */ /* 0x000fe400048070ff */
[----:B--2---:R-:W-:Y:S01]  /*71e0*/  ISETP.LT.AND P4, PT, R4, UR7, !P0 ;  /* 0x0000000704007c0c */ /* 0x004fe2000c781270 */
[----:B------:R-:W1:Y:S01]  /*71f0*/  LDCU UR7, c[0x0][0x39c] ;  /* 0x00007380ff0777ac */ /* 0x000e620008000800 */
[----:B------:R-:W-:Y:S01]  /*7200*/  VIADD R4, R0, 0x15 ;  /* 0x0000001500047836 */ /* 0x000fe20000000000 */
[----:B------:R2:W-:Y:S01]  /*7210*/  @P1 STG.E.U8 desc[UR16][R160.64], R5 ;  /* 0x00000005a0001986 */ /* 0x0005e2000c101110 */
[----:B-----5:R-:W-:-:S02]  /*7220*/  PRMT R7, R21, 0x9910, RZ ;  /* 0x0000991015077816 */ /* 0x020fc400000000ff */
[----:B------:R-:W-:Y:S01]  /*7230*/  F2FP.SATFINITE.E4M3.F32.PACK_AB_MERGE_C R35, R35, R34, RZ ;  /* 0x000000222323723e */ /* 0x000fe200048070ff */
[----:B------:R-:W-:Y:S01]  /*7240*/  @P5 STG.E.U8 desc[UR16][R158.64], R21 ;  /* 0x000000159e005986 */ /* 0x000fe2000c101110 */
[----:B---3--:R-:W-:Y:S01]  /*7250*/  ISETP.LT.AND P1, PT, R4, UR4, !P0 ;  /* 0x0000000404007c0c */ /* 0x008fe2000c721270 */
[----:B------:R-:W3:Y:S01]  /*7260*/  LDCU UR4, c[0x0][0x39c] ;  /* 0x00007380ff0477ac */ /* 0x000ee20008000800 */
[----:B------:R-:W-:Y:S01]  /*7270*/  VIADD R4, R0, 0x16 ;  /* 0x0000001600047836 */ /* 0x000fe20000000000 */
[----:B------:R-:W-:Y:S02]  /*7280*/  SHF.R.S32.HI R7, RZ, 0x8, R7 ;  /* 0x00000008ff077819 */ /* 0x000fe40000011407 */
[----:B------:R-:W-:Y:S02]  /*7290*/  PRMT R11, R35, 0x9910, RZ ;  /* 0x00009910230b7816 */ /* 0x000fe400000000ff */
[----:B0-----:R-:W-:Y:S01]  /*72a0*/  ISETP.LT.AND P5, PT, R4, UR6, !P0 ;  /* 0x0000000604007c0c */ /* 0x001fe2000c7a1270 */
[----:B------:R-:W0:Y:S01]  /*72b0*/  LDCU UR6, c[0x0][0x39c] ;  /* 0x00007380ff0677ac */ /* 0x000e220008000800 */
[----:B------:R-:W-:Y:S01]  /*72c0*/  VIADD R4, R0, 0x17 ;  /* 0x0000001700047836 */ /* 0x000fe20000000000 */
[----:B------:R5:W-:Y:S01]  /*72d0*/  @P3 STG.E.U8 desc[UR16][R168.64], R7 ;  /* 0x00000007a8003986 */ /* 0x000be2000c101110 */
[----:B--2---:R-:W-:-:S02]  /*72e0*/  PRMT R5, R23, 0x9910, RZ ;  /* 0x0000991017057816 */ /* 0x004fc400000000ff */
[----:B------:R-:W-:Y:S01]  /*72f0*/  SHF.R.S32.HI R11, RZ, 0x8, R11 ;  /* 0x00000008ff0b7819 */ /* 0x000fe2000001140b */
[----:B------:R-:W-:Y:S01]  /*7300*/  @P6 STG.E.U8 desc[UR16][R166.64], R23 ;  /* 0x00000017a6006986 */ /* 0x000fe2000c101110 */
[----:B-1----:R-:W-:Y:S01]  /*7310*/  ISETP.LT.AND P3, PT, R4, UR7, !P0 ;  /* 0x0000000704007c0c */ /* 0x002fe2000c761270 */
[----:B------:R-:W1:Y:S01]  /*7320*/  LDCU UR7, c[0x0][0x39c] ;  /* 0x00007380ff0777ac */ /* 0x000e620008000800 */
[----:B------:R-:W-:Y:S01]  /*7330*/  VIADD R4, R0, 0x18 ;  /* 0x0000001800047836 */ /* 0x000fe20000000000 */
[----:B------:R-:W-:Y:S02]  /*7340*/  SHF.R.S32.HI R5, RZ, 0x8, R5 ;  /* 0x00000008ff057819 */ /* 0x000fe40000011405 */
[----:B------:R-:W-:Y:S02]  /*7350*/  F2FP.SATFINITE.E4M3.F32.PACK_AB_MERGE_C R37, R37, R36, RZ ;  /* 0x000000242525723e */ /* 0x000fe400048070ff */
[----:B---3--:R-:W-:Y:S01]  /*7360*/  ISETP.LT.AND P6, PT, R4, UR4, !P0 ;  /* 0x0000000404007c0c */ /* 0x008fe2000c7c1270 */
[----:B------:R-:W2:Y:S01]  /*7370*/  LDCU UR4, c[0x0][0x39c] ;  /* 0x00007380ff0477ac */ /* 0x000ea20008000800 */
[----:B------:R-:W-:Y:S01]  /*7380*/  VIADD R4, R0, 0x19 ;  /* 0x0000001900047836 */ /* 0x000fe20000000000 */
[----:B------:R3:W-:Y:S01]  /*7390*/  @P2 STG.E.U8 desc[UR16][R162.64], R5 ;  /* 0x00000005a2002986 */ /* 0x0007e2000c101110 */
[----:B-----5:R-:W-:-:S02]  /*73a0*/  PRMT R7, R25, 0x9910, RZ ;  /* 0x0000991019077816 */ /* 0x020fc400000000ff */
[----:B------:R-:W-:Y:S01]  /*73b0*/  PRMT R12, R37, 0x9910, RZ ;  /* 0x00009910250c7816 */ /* 0x000fe200000000ff */
[----:B------:R-:W-:Y:S01]  /*73c0*/  @P4 STG.E.U8 desc[UR16][R176.64], R25 ;  /* 0x00000019b0004986 */ /* 0x000fe2000c101110 */
[----:B0-----:R-:W-:Y:S01]  /*73d0*/  ISETP.LT.AND P2, PT, R4, UR6, !P0 ;  /* 0x0000000604007c0c */ /* 0x001fe2000c741270 */
[----:B------:R-:W0:Y:S01]  /*73e0*/  LDCU UR6, c[0x0][0x39c] ;  /* 0x00007380ff0677ac */ /* 0x000e220008000800 */
[----:B------:R-:W-:Y:S01]  /*73f0*/  VIADD R4, R0, 0x1a ;  /* 0x0000001a00047836 */ /* 0x000fe20000000000 */
[----:B------:R-:W-:Y:S02]  /*7400*/  SHF.R.S32.HI R7, RZ, 0x8, R7 ;  /* 0x00000008ff077819 */ /* 0x000fe40000011407 */
[----:B------:R-:W-:Y:S02]  /*7410*/  F2FP.SATFINITE.E4M3.F32.PACK_AB_MERGE_C R39, R39, R38, RZ ;  /* 0x000000262727723e */ /* 0x000fe400048070ff */
[----:B-1----:R-:W-:Y:S01]  /*7420*/  ISETP.LT.AND P4, PT, R4, UR7, !P0 ;  /* 0x0000000704007c0c */ /* 0x002fe2000c781270 */
[----:B------:R-:W1:Y:S01]  /*7430*/  LDCU UR7, c[0x0][0x39c] ;  /* 0x00007380ff0777ac */ /* 0x000e620008000800 */
[----:B------:R-:W-:Y:S01]  /*7440*/  VIADD R4, R0, 0x1b ;  /* 0x0000001b00047836 */ /* 0x000fe20000000000 */
[----:B------:R5:W-:Y:S01]  /*7450*/  @P1 STG.E.U8 desc[UR16][R172.64], R7 ;  /* 0x00000007ac001986 */ /* 0x000be2000c101110 */
[----:B---3--:R-:W-:-:S02]  /*7460*/  PRMT R5, R27, 0x9910, RZ ;  /* 0x000099101b057816 */ /* 0x008fc400000000ff */
[----:B------:R-:W-:Y:S01]  /*7470*/  F2FP.SATFINITE.E4M3.F32.PACK_AB_MERGE_C R41, R41, R40, RZ ;  /* 0x000000282929723e */ /* 0x000fe200048070ff */
[----:B------:R-:W-:Y:S01]  /*7480*/  @P5 STG.E.U8 desc[UR16][R170.64], R27 ;  /* 0x0000001baa005986 */ /* 0x000fe2000c101110 */
[----:B--2---:R-:W-:Y:S01]  /*7490*/  ISETP.LT.AND P1, PT, R4, UR4, !P0 ;  /* 0x0000000404007c0c */ /* 0x004fe2000c721270 */
[----:B------:R-:W2:Y:S01]  /*74a0*/  LDCU UR4, c[0x0][0x39c] ;  /* 0x00007380ff0477ac */ /* 0x000ea20008000800 */
[----:B------:R-:W-:Y:S01]  /*74b0*/  VIADD R4, R0, 0x1c ;  /* 0x0000001c00047836 */ /* 0x000fe20000000000 */
[----:B------:R-:W-:Y:S02]  /*74c0*/  SHF.R.S32.HI R5, RZ, 0x8, R5 ;  /* 0x00000008ff057819 */ /* 0x000fe40000011405 */
[----:B------:R-:W-:Y:S02]  /*74d0*/  F2FP.SATFINITE.E4M3.F32.PACK_AB_MERGE_C R43, R43, R42, RZ ;  /* 0x0000002a2b2b723e */ /* 0x000fe400048070ff */
[----:B0-----:R-:W-:Y:S01]  /*74e0*/  ISETP.LT.AND P5, PT, R4, UR6, !P0 ;  /* 0x0000000604007c0c */ /* 0x001fe2000c7a1270 */
[----:B------:R-:W0:Y:S01]  /*74f0*/  LDCU UR6, c[0x0][0x39c] ;  /* 0x00007380ff0677ac */ /* 0x000e220008000800 */
[----:B------:R-:W-:Y:S01]  /*7500*/  VIADD R4, R0, 0x1d ;  /* 0x0000001d00047836 */ /* 0x000fe20000000000 */
[----:B------:R3:W-:Y:S01]  /*7510*/  @P3 STG.E.U8 desc[UR16][R180.64], R5 ;  /* 0x00000005b4003986 */ /* 0x0007e2000c101110 */
[----:B-----5:R-:W-:-:S02]  /*7520*/  PRMT R7, R29, 0x9910, RZ ;  /* 0x000099101d077816 */ /* 0x020fc400000000ff */
[----:B------:R-:W-:Y:S01]  /*7530*/  F2FP.SATFINITE.E4M3.F32.PACK_AB_MERGE_C R45, R45, R44, RZ ;  /* 0x0000002c2d2d723e */ /* 0x000fe200048070ff */
[----:B------:R-:W-:Y:S01]  /*7540*/  @P6 STG.E.U8 desc[UR16][R178.64], R29 ;  /* 0x0000001db2006986 */ /* 0x000fe2000c101110 */
[----:B-1----:R-:W-:Y:S01]  /*7550*/  ISETP.LT.AND P3, PT, R4, UR7, !P0 ;  /* 0x0000000704007c0c */ /* 0x002fe2000c761270 */
[----:B------:R-:W1:Y:S01]  /*7560*/  LDCU UR7, c[0x0][0x39c] ;  /* 0x00007380ff0777ac */ /* 0x000e620008000800 */
[----:B------:R-:W-:Y:S01]  /*7570*/  VIADD R4, R0, 0x1e ;  /* 0x0000001e00047836 */ /* 0x000fe20000000000 */
[----:B------:R-:W-:Y:S02]  /*7580*/  SHF.R.S32.HI R7, RZ, 0x8, R7 ;  /* 0x00000008ff077819 */ /* 0x000fe40000011407 */
[----:B------:R-:W-:Y:S02]  /*7590*/  F2FP.SATFINITE.E4M3.F32.PACK_AB_MERGE_C R47, R47, R46, RZ ;  /* 0x0000002e2f2f723e */ /* 0x000fe400048070ff */
[----:B--2---:R-:W-:Y:S01]  /*75a0*/  ISETP.LT.AND P6, PT, R4, UR4, !P0 ;  /* 0x0000000404007c0c */ /* 0x004fe2000c7c1270 */
[----:B------:R-:W2:Y:S01]  /*75b0*/  LDCU UR4, c[0x0][0x39c] ;  /* 0x00007380ff0477ac */ /* 0x000ea20008000800 */
[----:B------:R-:W-:Y:S01]  /*75c0*/  VIADD R4, R0, 0x1f ;  /* 0x0000001f00047836 */ /* 0x000fe20000000000 */
[----:B------:R5:W-:Y:S01]  /*75d0*/  @P2 STG.E.U8 desc[UR16][R174.64], R7 ;  /* 0x00000007ae002986 */ /* 0x000be2000c101110 */
[----:B---3--:R-:W-:-:S02]  /*75e0*/  PRMT R5, R31, 0x9910, RZ ;  /* 0x000099101f057816 */ /* 0x008fc400000000ff */
[----:B------:R-:W-:Y:S01]  /*75f0*/  F2FP.SATFINITE.E4M3.F32.PACK_AB_MERGE_C R49, R49, R48, RZ ;  /* 0x000000303131723e */ /* 0x000fe200048070ff */
[----:B------:R-:W-:Y:S01]  /*7600*/  @P4 STG.E.U8 desc[UR16][R184.64], R31 ;  /* 0x0000001fb8004986 */ /* 0x000fe2000c101110 */
[----:B0-----:R-:W-:Y:S01]  /*7610*/  ISETP.LT.AND P2, PT, R4, UR6, !P0 ;  /* 0x0000000604007c0c */ /* 0x001fe2000c741270 */
[----:B------:R-:W-:Y:S01]  /*7620*/  VIADD R4, R0, 0x20 ;  /* 0x0000002000047836 */ /* 0x000fe20000000000 */
[----:B------:R-:W0:Y:S01]  /*7630*/  LDCU UR6, c[0x0][0x39c] ;  /* 0x00007380ff0677ac */ /* 0x000e220008000800 */
[----:B------:R-:W-:Y:S02]  /*7640*/  SHF.R.S32.HI R5, RZ, 0x8, R5 ;  /* 0x00000008ff057819 */ /* 0x000fe40000011405 */
[----:B------:R-:W-:Y:S02]  /*7650*/  F2FP.SATFINITE.E4M3.F32.PACK_AB_MERGE_C R51, R51, R50, RZ ;  /* 0x000000323333723e */ /* 0x000fe400048070ff */
[----:B-1----:R-:W-:Y:S01]  /*7660*/  ISETP.LT.AND P4, PT, R4, UR7, !P0 ;  /* 0x0000000704007c0c */ /* 0x002fe2000c781270 */
[----:B------:R-:W1:Y:S01]  /*7670*/  LDCU UR7, c[0x0][0x39c] ;  /* 0x00007380ff0777ac */ /* 0x000e620008000800 */
[----:B------:R-:W-:Y:S01]  /*7680*/  VIADD R4, R0, 0x21 ;  /* 0x0000002100047836 */ /* 0x000fe20000000000 */
[----:B------:R3:W-:Y:S01]  /*7690*/  @P1 STG.E.U8 desc[UR16][R182.64], R5 ;  /* 0x00000005b6001986 */ /* 0x0007e2000c101110 */
[----:B-----5:R-:W-:-:S02]  /*76a0*/  PRMT R7, R33, 0x9910, RZ ;  /* 0x0000991021077816 */ /* 0x020fc400000000ff */
[----:B------:R-:W-:Y:S01]  /*76b0*/  F2FP.SATFINITE.E4M3.F32.PACK_AB_MERGE_C R53, R53, R52, RZ ;  /* 0x000000343535723e */ /* 0x000fe200048070ff */
[----:B------:R-:W-:Y:S01]  /*76c0*/  @P5 STG.E.U8 desc[UR16][R190.64], R33 ;  /* 0x00000021be005986 */ /* 0x000fe2000c101110 */
[----:B--2---:R-:W-:Y:S01]  /*76d0*/  ISETP.LT.AND P1, PT, R4, UR4, !P0 ;  /* 0x0000000404007c0c */ /* 0x004fe2000c721270 */
[----:B------:R-:W2:Y:S01]  /*76e0*/  LDCU UR4, c[0x0][0x39c] ;  /* 0x00007380ff0477ac */ /* 0x000ea20008000800 */
[C---:B------:R-:W-:Y:S01]  /*76f0*/  VIADD R4, R0.reuse, 0x22 ;  /* 0x0000002200047836 */ /* 0x040fe20000000000 */
[----:B------:R-:W-:Y:S02]  /*7700*/  SHF.R.S32.HI R7, RZ, 0x8, R7 ;  /* 0x00000008ff077819 */ /* 0x000fe40000011407 */
[----:B------:R-:W-:Y:S01]  /*7710*/  F2FP.SATFINITE.E4M3.F32.PACK_AB_MERGE_C R55, R55, R54, RZ ;  /* 0x000000363737723e */ /* 0x000fe200048070ff */
[----:B---3--:R-:W-:Y:S01]  /*7720*/  VIADD R5, R0, 0x23 ;  /* 0x0000002300057836 */ /* 0x008fe20000000000 */
[----:B0-----:R-:W-:Y:S01]  /*7730*/  ISETP.LT.AND P5, PT, R4, UR6, !P0 ;  /* 0x0000000604007c0c */ /* 0x001fe2000c7a1270 */
[----:B------:R0:W-:Y:S01]  /*7740*/  @P3 STG.E.U8 desc[UR16][R188.64], R7 ;  /* 0x00000007bc003986 */ /* 0x0001e2000c101110 */
[C---:B------:R-:W-:Y:S01]  /*7750*/  IADD3 R4, P3, PT, R192.reuse, R2, RZ ;  /* 0x00000002c0047210 */ /* 0x040fe20007f7e0ff */
[----:B------:R-:W3:Y:S01]  /*7760*/  LDCU UR6, c[0x0][0x39c] ;  /* 0x00007380ff0677ac */ /* 0x000ee20008000800 */
[----:B------:R-:W-:Y:S01]  /*7770*/  F2FP.SATFINITE.E4M3.F32.PACK_AB_MERGE_C R57, R57, R56, RZ ;  /* 0x000000383939723e */ /* 0x000fe200048070ff */
[----:B------:R-:W-:Y:S01]  /*7780*/  @P6 STG.E.U8 desc[UR16][R186.64], R35 ;  /* 0x00000023ba006986 */ /* 0x000fe2000c101110 */
[----:B-1----:R-:W-:Y:S01]  /*7790*/  ISETP.LT.AND P6, PT, R5, UR7, !P0 ;  /* 0x0000000705007c0c */ /* 0x002fe2000c7c1270 */
[----:B------:R-:W1:Y:S01]  /*77a0*/  LDCU UR7, c[0x0][0x39c] ;  /* 0x00007380ff0777ac */ /* 0x000e620008000800 */
[C---:B------:R-:W-:Y:S01]  /*77b0*/  LEA.HI.X.SX32 R5, R192.reuse, R3, 0x1, P3 ;  /* 0x00000003c0057211 */ /* 0x040fe200018f0eff */
[----:B------:R-:W-:Y:S01]  /*77c0*/  VIADD R192, R192, UR5 ;  /* 0x00000005c0c07c36 */ /* 0x000fe20008000000 */
[----:B------:R-:W-:-:S02]  /*77d0*/  F2FP.SATFINITE.E4M3.F32.PACK_AB_MERGE_C R59, R59, R58, RZ ;  /* 0x0000003a3b3b723e */ /* 0x000fc400048070ff */
[----:B--2---:R-:W-:Y:S01]  /*77e0*/  ISETP.LT.AND P3, PT, R6, UR4, !P0 ;  /* 0x0000000406007c0c */ /* 0x004fe2000c761270 */
[----:B------:R2:W-:Y:S01]  /*77f0*/  @P2 STG.E.U8 desc[UR16][R4.64], R11 ;  /* 0x0000000b04002986 */ /* 0x0005e2000c101110 */
[----:B------:R-:W5:Y:S01]  /*7800*/  LDCU UR4, c[0x0][0x39c] ;  /* 0x00007380ff0477ac */ /* 0x000f620008000800 */
[C---:B------:R-:W-:Y:S01]  /*7810*/  IADD3 R6, P2, PT, R192.reuse, R2, RZ ;  /* 0x00000002c0067210 */ /* 0x040fe20007f5e0ff */
[C---:B------:R-:W-:Y:S01]  /*7820*/  VIADD R10, R192.reuse, UR5 ;  /* 0x00000005c00a7c36 */ /* 0x040fe20008000000 */
[----:B------:R-:W-:Y:S02]  /*7830*/  F2FP.SATFINITE.E4M3.F32.PACK_AB_MERGE_C R61, R61, R60, RZ ;  /* 0x0000003c3d3d723e */ /* 0x000fe400048070ff */
[-C--:B0-----:R-:W-:Y:S02]  /*7840*/  LEA.HI.X.SX32 R7, R192, R3.reuse, 0x1, P2 ;  /* 0x00000003c0077211 */ /* 0x081fe400010f0eff */
[C---:B------:R-:W-:Y:S02]  /*7850*/  IADD3 R8, P2, PT, R10.reuse, R2, RZ ;  /* 0x000000020a087210 */ /* 0x040fe40007f5e0ff */
[----:B------:R-:W-:Y:S01]  /*7860*/  F2FP.SATFINITE.E4M3.F32.PACK_AB_MERGE_C R63, R63, R62, RZ ;  /* 0x0000003e3f3f723e */ /* 0x000fe200048070ff */
[----:B------:R0:W-:Y:S01]  /*7870*/  @P4 STG.E.U8 desc[UR16][R6.64], R37 ;  /* 0x0000002506004986 */ /* 0x0001e2000c101110 */
[C---:B------:R-:W-:Y:S01]  /*7880*/  LEA.HI.X.SX32 R9, R10.reuse, R3, 0x1, P2 ;  /* 0x000000030a097211 */ /* 0x040fe200010f0eff */
[----:B------:R-:W-:Y:S01]  /*7890*/  VIADD R10, R10, UR5 ;  /* 0x000000050a0a7c36 */ /* 0x000fe20008000000 */
[----:B--2---:R-:W-:Y:S01]  /*78a0*/  SHF.R.S32.HI R11, RZ, 0x8, R12 ;  /* 0x00000008ff0b7819 */ /* 0x004fe2000001140c */
[C---:B------:R-:W-:Y:S01]  /*78b0*/  VIADD R5, R0.reuse, 0x26 ;  /* 0x0000002600057836 */ /* 0x040fe20000000000 */
[----:B------:R-:W-:Y:S01]  /*78c0*/  F2FP.SATFINITE.E4M3.F32.PACK_AB_MERGE_C R65, R65, R64, RZ ;  /* 0x000000404141723e */ /* 0x000fe200048070ff */
[----:B------:R-:W-:Y:S01]  /*78d0*/  VIADD R12, R0, 0x27 ;  /* 0x00000027000c7836 */ /* 0x000fe20000000000 */
[----:B------:R-:W-:Y:S01]  /*78e0*/  F2FP.SATFINITE.E4M3.F32.PACK_AB_MERGE_C R67, R67, R66, RZ ;  /* 0x000000424343723e */ /* 0x000fe200048070ff */
[----:B------:R2:W-:Y:S01]  /*78f0*/  @P1 STG.E.U8 desc[UR16][R8.64], R11 ;  /* 0x0000000b08001986 */ /* 0x0005e2000c101110 */
[----:B------:R-:W-:-:S02]  /*7900*/  IADD3 R4, P1, PT, R10, R2, RZ ;  /* 0x000000020a047210 */ /* 0x000fc40007f3e0ff */
[----:B-----5:R-:W-:Y:S01]  /*7910*/  ISETP.LT.AND P2, PT, R13, UR4, !P0 ;  /* 0x000000040d007c0c */ /* 0x020fe2000c741270 */
[----:B------:R-:W5:Y:S01]  /*7920*/  LDCU UR4, c[0x0][0x39c] ;  /* 0x00007380ff0477ac */ /* 0x000f620008000800 */
[----:B---3--:R-:W-:Y:S02]  /*7930*/  ISETP.LT.AND P4, PT, R5, UR6, !P0 ;  /* 0x0000000605007c0c */ /* 0x008fe4000c781270 */
[CC--:B------:R-:W-:Y:S01]  /*7940*/  LEA.HI.X.SX32 R5, R10.reuse, R3.reuse, 0x1, P1 ;  /* 0x000000030a057211 */ /* 0x0c0fe200008f0eff */
[----:B------:R-:W-:Y:S01]  /*7950*/  VIADD R10, R10, UR5 ;  /* 0x000000050a0a7c36 */ /* 0x000fe20008000000 */
[----:B------:R-:W-:Y:S01]  /*7960*/  PRMT R13, R39, 0x9910, RZ ;  /* 0x00009910270d7816 */ /* 0x000fe200000000ff */
[----:B------:R-:W3:Y:S01]  /*7970*/  LDCU UR6, c[0x0][0x39c] ;  /* 0x00007380ff0677ac */ /* 0x000ee20008000800 */
[----:B-1----:R-:W-:Y:S01]  /*7980*/  ISETP.LT.AND P1, PT, R12, UR7, !P0 ;  /* 0x000000070c007c0c */ /* 0x002fe2000c721270 */
[----:B------:R1:W-:Y:S01]  /*7990*/  @P5 STG.E.U8 desc[UR16][R4.64], R39 ;  /* 0x0000002704005986 */ /* 0x0003e2000c101110 */
[CC--:B0-----:R-:W-:Y:S01]  /*79a0*/  IADD3 R6, P5, PT, R10.reuse, R2.reuse, RZ ;  /* 0x000000020a067210 */ /* 0x0c1fe20007fbe0ff */
[C---:B--2---:R-:W-:Y:S01]  /*79b0*/  VIADD R11, R10.reuse, UR5 ;  /* 0x000000050a0b7c36 */ /* 0x044fe20008000000 */
[----:B------:R-:W-:Y:S01]  /*79c0*/  SHF.R.S32.HI R13, RZ, 0x8, R13 ;  /* 0x00000008ff0d7819 */ /* 0x000fe2000001140d */
[----:B------:R-:W0:Y:S01]  /*79d0*/  LDCU UR7, c[0x0][0x39c] ;  /* 0x00007380ff0777ac */ /* 0x000e220008000800 */
[-C--:B------:R-:W-:Y:S01]  /*79e0*/  LEA.HI.X.SX32 R7, R10, R3.reuse, 0x1, P5 ;  /* 0x000000030a077211 */ /* 0x080fe200028f0eff */
[C---:B------:R-:W-:Y:S01]  /*79f0*/  VIADD R10, R0.reuse, 0x28 ;  /* 0x00000028000a7836 */ /* 0x040fe20000000000 */
[----:B------:R-:W-:Y:S01]  /*7a00*/  IADD3 R8, P5, PT, R11, R2, RZ ;  /* 0x000000020b087210 */ /* 0x000fe20007fbe0ff */
[----:B------:R-:W-:Y:S01]  /*7a10*/  VIADD R12, R0, 0x29 ;  /* 0x00000029000c7836 */ /* 0x000fe20000000000 */
[----:B------:R-:W-:Y:S01]  /*7a20*/  F2FP.SATFINITE.E4M3.F32.PACK_AB_MERGE_C R69, R69, R68, RZ ;  /* 0x000000444545723e */ /* 0x000fe200048070ff */
[----:B------:R2:W-:Y:S01]  /*7a30*/  @P6 STG.E.U8 desc[UR16][R6.64], R13 ;  /* 0x0000000d06006986 */ /* 0x0005e2000c101110 */
[C---:B------:R-:W-:Y:S01]  /*7a40*/  LEA.HI.X.SX32 R9, R11.reuse, R3, 0x1, P5 ;  /* 0x000000030b097211 */ /* 0x040fe200028f0eff */
[----:B------:R-:W-:Y:S01]  /*7a50*/  VIADD R11, R11, UR5 ;  /* 0x000000050b0b7c36 */ /* 0x000fe20008000000 */
[----:B-----5:R-:W-:Y:S01]  /*7a60*/  ISETP.LT.AND P5, PT, R10, UR4, !P0 ;  /* 0x000000040a007c0c */ /* 0x020fe2000c7a1270 */
[----:B------:R-:W5:Y:S01]  /*7a70*/  LDCU UR4, c[0x0][0x39c] ;  /* 0x00007380ff0477ac */ /* 0x000f620008000800 */
[----:B------:R-:W-:Y:S01]  /*7a80*/  PRMT R10, R41, 0x9910, RZ ;  /* 0x00009910290a7816 */ /* 0x000fe200000000ff */
[----:B------:R0:W-:Y:S01]  /*7a90*/  @P3 STG.E.U8 desc[UR16][R8.64], R41 ;  /* 0x0000002908003986 */ /* 0x0001e2000c101110 */
[----:B-1----:R-:W-:-:S02]  /*7aa0*/  IADD3 R4, P3, PT, R11, R2, RZ ;  /* 0x000000020b047210 */ /* 0x002fc40007f7e0ff */
[----:B------:R-:W-:Y:S02]  /*7ab0*/  F2FP.SATFINITE.E4M3.F32.PACK_AB_MERGE_C R71, R71, R70, RZ ;  /* 0x000000464747723e */ /* 0x000fe400048070ff */
[CC--:B------:R-:W-:Y:S01]  /*7ac0*/  LEA.HI.X.SX32 R5, R11.reuse, R3.reuse, 0x1, P3 ;  /* 0x000000030b057211 */ /* 0x0c0fe200018f0eff */
[----:B------:R-:W-:Y:S01]  /*7ad0*/  VIADD R11, R11, UR5 ;  /* 0x000000050b0b7c36 */ /* 0x000fe20008000000 */
[----:B--2---:R-:W-:Y:S02]  /*7ae0*/  SHF.R.S32.HI R13, RZ, 0x8, R10 ;  /* 0x00000008ff0d7819 */ /* 0x004fe4000001140a */
[----:B---3--:R-:W-:Y:S01]  /*7af0*/  ISETP.LT.AND P3, PT, R12, UR6, !P0 ;  /* 0x000000060c007c0c */ /* 0x008fe2000c761270 */
[----:B------:R-:W1:Y:S01]  /*7b00*/  LDCU UR6, c[0x0][0x39c] ;  /* 0x00007380ff0677ac */ /* 0x000e620008000800 */
[C---:B------:R-:W-:Y:S01]  /*7b10*/  VIADD R10, R11.reuse, UR5 ;  /* 0x000000050b0a7c36 */ /* 0x040fe20008000000 */
[----:B------:R2:W-:Y:S01]  /*7b20*/  @P2 STG.E.U8 desc[UR16][R4.64], R13 ;  /* 0x0000000d04002986 */ /* 0x0005e2000c101110 */
[----:B------:R-:W-:Y:S01]  /*7b30*/  IADD3 R6, P2, PT, R11, R2, RZ ;  /* 0x000000020b067210 */ /* 0x000fe20007f5e0ff */
[C---:B0-----:R-:W-:Y:S01]  /*7b40*/  VIADD R8, R0.reuse, 0x2a ;  /* 0x0000002a00087836 */ /* 0x041fe20000000000 */
[----:B------:R-:W-:Y:S01]  /*7b50*/  PRMT R12, R43, 0x9910, RZ ;  /* 0x000099102b0c7816 */ /* 0x000fe200000000ff */
[----:B------:R-:W-:Y:S01]  /*7b60*/  VIADD R9, R0, 0x2b ;  /* 0x0000002b00097836 */ /* 0x000fe20000000000 */
[----:B------:R-:W-:-:S02]  /*7b70*/  LEA.HI.X.SX32 R7, R11, R3, 0x1, P2 ;  /* 0x000000030b077211 */ /* 0x000fc400010f0eff */
[----:B-----5:R-:W-:Y:S01]  /*7b80*/  ISETP.LT.AND P2, PT, R8, UR4, !P0 ;  /* 0x0000000408007c0c */ /* 0x020fe2000c741270 */
[----:B------:R-:W-:Y:S01]  /*7b90*/  IMAD.MOV.U32 R11, RZ, RZ, R12 ;  /* 0x000000ffff0b7224 */ /* 0x000fe200078e000c */
[C---:B------:R-:W-:Y:S01]  /*7ba0*/  IADD3 R8, P6, PT, R10.reuse, R2, RZ ;  /* 0x000000020a087210 */ /* 0x040fe20007fde0ff */
[----:B------:R0:W-:Y:S01]  /*7bb0*/  @P4 STG.E.U8 desc[UR16][R6.64], R43 ;  /* 0x0000002b06004986 */ /* 0x0001e2000c101110 */
[----:B------:R-:W-:Y:S01]  /*7bc0*/  ISETP.LT.AND P4, PT, R9, UR7, !P0 ;  /* 0x0000000709007c0c */ /* 0x000fe2000c781270 */
[----:B------:R-:W3:Y:S01]  /*7bd0*/  LDCU UR4, c[0x0][0x39c] ;  /* 0x00007380ff0477ac */ /* 0x000ee20008000800 */
[C---:B------:R-:W-:Y:S01]  /*7be0*/  LEA.HI.X.SX32 R9, R10.reuse, R3, 0x1, P6 ;  /* 0x000000030a097211 */ /* 0x040fe200030f0eff */
[----:B------:R-:W-:Y:S01]  /*7bf0*/  VIADD R10, R10, UR5 ;  /* 0x000000050a0a7c36 */ /* 0x000fe20008000000 */
[----:B------:R-:W-:Y:S01]  /*7c00*/  SHF.R.S32.HI R11, RZ, 0x8, R11 ;  /* 0x00000008ff0b7819 */ /* 0x000fe2000001140b */
[----:B--2---:R-:W-:Y:S01]  /*7c10*/  VIADD R5, R0, 0x2c ;  /* 0x0000002c00057836 */ /* 0x004fe20000000000 */
[----:B------:R-:W2:Y:S01]  /*7c20*/  LDCU UR7, c[0x0][0x39c] ;  /* 0x00007380ff0777ac */ /* 0x000ea20008000800 */
[----:B------:R-:W-:-:S02]  /*7c30*/  PRMT R13, R45, 0x9910, RZ ;  /* 0x000099102d0d7816 */ /* 0x000fc400000000ff */
[-C--:B------:R-:W-:Y:S01]  /*7c40*/  IADD3 R4, P6, PT, R10, R2.reuse, RZ ;  /* 0x000000020a047210 */ /* 0x080fe20007fde0ff */
[----:B------:R5:W-:Y:S01]  /*7c50*/  @P1 STG.E.U8 desc[UR16][R8.64], R11 ;  /* 0x0000000b08001986 */ /* 0x000be2000c101110 */
[----:B-1----:R-:W-:Y:S01]  /*7c60*/  ISETP.LT.AND P1, PT, R5, UR6, !P0 ;  /* 0x0000000605007c0c */ /* 0x002fe2000c721270 */
[----:B0-----:R-:W-:Y:S01]  /*7c70*/  VIADD R7, R0, 0x2d ;  /* 0x0000002d00077836 */ /* 0x001fe20000000000 */
[C---:B------:R-:W-:Y:S01]  /*7c80*/  LEA.HI.X.SX32 R5, R10.reuse, R3, 0x1, P6 ;  /* 0x000000030a057211 */ /* 0x040fe200030f0eff */
[----:B------:R-:W-:Y:S01]  /*7c90*/  VIADD R10, R10, UR5 ;  /* 0x000000050a0a7c36 */ /* 0x000fe20008000000 */
[----:B------:R-:W0:Y:S01]  /*7ca0*/  LDCU UR6, c[0x0][0x39c] ;  /* 0x00007380ff0677ac */ /* 0x000e220008000800 */
[----:B------:R-:W-:Y:S02]  /*7cb0*/  SHF.R.S32.HI R13, RZ, 0x8, R13 ;  /* 0x00000008ff0d7819 */ /* 0x000fe4000001140d */
[----:B------:R1:W-:Y:S01]  /*7cc0*/  @P5 STG.E.U8 desc[UR16][R4.64], R45 ;  /* 0x0000002d04005986 */ /* 0x0003e2000c101110 */
[----:B------:R-:W-:-:S02]  /*7cd0*/  IADD3 R6, P6, PT, R10, R2, RZ ;  /* 0x000000020a067210 */ /* 0x000fc40007fde0ff */
[----:B---3--:R-:W-:Y:S01]  /*7ce0*/  ISETP.LT.AND P5, PT, R7, UR4, !P0 ;  /* 0x0000000407007c0c */ /* 0x008fe2000c7a1270 */
[C---:B-----5:R-:W-:Y:S01]  /*7cf0*/  VIADD R11, R10.reuse, UR5 ;  /* 0x000000050a0b7c36 */ /* 0x060fe20008000000 */
[-C--:B------:R-:W-:Y:S01]  /*7d00*/  LEA.HI.X.SX32 R7, R10, R3.reuse, 0x1, P6 ;  /* 0x000000030a077211 */ /* 0x080fe200030f0eff */
[C---:B------:R-:W-:Y:S01]  /*7d10*/  VIADD R9, R0.reuse, 0x2e ;  /* 0x0000002e00097836 */ /* 0x040fe20000000000 */
[----:B------:R-:W3:Y:S01]  /*7d20*/  LDCU UR4, c[0x0][0x39c] ;  /* 0x00007380ff0477ac */ /* 0x000ee20008000800 */
[----:B------:R-:W-:Y:S01]  /*7d30*/  VIADD R10, R0, 0x2f ;  /* 0x0000002f000a7836 */ /* 0x000fe20000000000 */
[----:B------:R-:W-:Y:S01]  /*7d40*/  IADD3 R8, P6, PT, R11, R2, RZ ;  /* 0x000000020b087210 */ /* 0x000fe20007fde0ff */
[----:B------:R5:W-:Y:S01]  /*7d50*/  @P3 STG.E.U8 desc[UR16][R6.64], R13 ;  /* 0x0000000d06003986 */ /* 0x000be2000c101110 */
[----:B--2---:R-:W-:Y:S01]  /*7d60*/  ISETP.LT.AND P3, PT, R9, UR7, !P0 ;  /* 0x0000000709007c0c */ /* 0x004fe2000c761270 */
[----:B------:R-:W2:Y:S01]  /*7d70*/  LDCU UR7, c[0x0][0x39c] ;  /* 0x00007380ff0777ac */ /* 0x000ea20008000800 */
[C---:B------:R-:W-:Y:S01]  /*7d80*/  LEA.HI.X.SX32 R9, R11.reuse, R3, 0x1, P6 ;  /* 0x000000030b097211 */ /* 0x040fe200030f0eff */
[----:B------:R-:W-:Y:S01]  /*7d90*/  VIADD R11, R11, UR5 ;  /* 0x000000050b0b7c36 */ /* 0x000fe20008000000 */
[----:B-1----:R-:W-:-:S02]  /*7da0*/  PRMT R5, R47, 0x9910, RZ ;  /* 0x000099102f057816 */ /* 0x002fc400000000ff */
[----:B0-----:R-:W-:Y:S01]  /*7db0*/  ISETP.LT.AND P6, PT, R10, UR6, !P0 ;  /* 0x000000060a007c0c */ /* 0x001fe2000c7c1270 */
[----:B------:R0:W-:Y:S01]  /*7dc0*/  @P2 STG.E.U8 desc[UR16][R8.64], R47 ;  /* 0x0000002f08002986 */ /* 0x0001e2000c101110 */
[CC--:B------:R-:W-:Y:S01]  /*7dd0*/  IADD3 R4, P2, PT, R11.reuse, R2.reuse, RZ ;  /* 0x000000020b047210 */ /* 0x0c0fe20007f5e0ff */
[C---:B------:R-:W-:Y:S01]  /*7de0*/  VIADD R10, R11.reuse, UR5 ;  /* 0x000000050b0a7c36 */ /* 0x040fe20008000000 */
[----:B------:R-:W1:Y:S01]  /*7df0*/  LDCU UR6, c[0x0][0x39c] ;  /* 0x00007380ff0677ac */ /* 0x000e620008000800 */
[----:B-----5:R-:W-:Y:S01]  /*7e00*/  IMAD.MOV.U32 R13, RZ, RZ, R5 ;  /* 0x000000ffff0d7224 */ /* 0x020fe200078e0005 */
[----:B------:R-:W-:Y:S01]  /*7e10*/  LEA.HI.X.SX32 R5, R11, R3, 0x1, P2 ;  /* 0x000000030b057211 */ /* 0x000fe200010f0eff */
[----:B------:R-:W-:Y:S01]  /*7e20*/  VIADD R11, R0, 0x30 ;  /* 0x00000030000b7836 */ /* 0x000fe20000000000 */
[----:B------:R-:W-:Y:S02]  /*7e30*/  IADD3 R6, P2, PT, R10, R2, RZ ;  /* 0x000000020a067210 */ /* 0x000fe40007f5e0ff */
[----:B------:R-:W-:-:S02]  /*7e40*/  SHF.R.S32.HI R13, RZ, 0x8, R13 ;  /* 0x00000008ff0d7819 */ /* 0x000fc4000001140d */
[CC--:B------:R-:W-:Y:S01]  /*7e50*/  LEA.HI.X.SX32 R7, R10.reuse, R3.reuse, 0x1, P2 ;  /* 0x000000030a077211 */ /* 0x0c0fe200010f0eff */
[----:B------:R-:W-:Y:S01]  /*7e60*/  VIADD R10, R10, UR5 ;  /* 0x000000050a0a7c36 */ /* 0x000fe20008000000 */
[----:B------:R-:W-:Y:S01]  /*7e70*/  PRMT R12, R49, 0x9910, RZ ;  /* 0x00009910310c7816 */ /* 0x000fe200000000ff */
[----:B------:R5:W-:Y:S01]  /*7e80*/  @P4 STG.E.U8 desc[UR16][R4.64], R13 ;  /* 0x0000000d04004986 */ /* 0x000be2000c101110 */
[----:B---3--:R-:W-:Y:S01]  /*7e90*/  ISETP.LT.AND P4, PT, R11, UR4, !P0 ;  /* 0x000000040b007c0c */ /* 0x008fe2000c781270 */
[----:B------:R-:W3:Y:S01]  /*7ea0*/  LDCU UR4, c[0x0][0x39c] ;  /* 0x00007380ff0477ac */ /* 0x000ee20008000800 */
[C---:B------:R-:W-:Y:S01]  /*7eb0*/  VIADD R11, R10.reuse, UR5 ;  /* 0x000000050a0b7c36 */ /* 0x040fe20008000000 */
[----:B------:R2:W-:Y:S01]  /*7ec0*/  @P1 STG.E.U8 desc[UR16][R6.64], R49 ;  /* 0x0000003106001986 */ /* 0x0005e2000c101110 */
[----:B0-----:R-:W-:Y:S02]  /*7ed0*/  IADD3 R8, P1, PT, R10, R2, RZ ;  /* 0x000000020a087210 */ /* 0x001fe40007f3e0ff */
[----:B-1----:R-:W-:Y:S01]  /*7ee0*/  ISETP.LT.AND P2, PT, R14, UR6, !P0 ;  /* 0x000000060e007c0c */ /* 0x002fe2000c741270 */
[----:B------:R-:W0:Y:S01]  /*7ef0*/  LDCU UR6, c[0x0][0x39c] ;  /* 0x00007380ff0677ac */ /* 0x000e220008000800 */
[-C--:B------:R-:W-:Y:S01]  /*7f00*/  LEA.HI.X.SX32 R9, R10, R3.reuse, 0x1, P1 ;  /* 0x000000030a097211 */ /* 0x080fe200008f0eff */
[C---:B------:R-:W-:Y:S01]  /*7f10*/  VIADD R14, R0.reuse, 0x43 ;  /* 0x00000043000e7836 */ /* 0x040fe20000000000 */
[----:B------:R-:W-:Y:S01]  /*7f20*/  F2FP.SATFINITE.E4M3.F32.PACK_AB_MERGE_C R73, R73, R72, RZ ;  /* 0x000000484949723e */ /* 0x000fe200048070ff */
[C---:B-----5:R-:W-:Y:S01]  /*7f30*/  VIADD R5, R0.reuse, 0x32 ;  /* 0x0000003200057836 */ /* 0x060fe20000000000 */
[----:B------:R-:W-:Y:S01]  /*7f40*/  SHF.R.S32.HI R13, RZ, 0x8, R12 ;  /* 0x00000008ff0d7819 */ /* 0x000fe2000001140c */
[C---:B------:R-:W-:Y:S01]  /*7f50*/  VIADD R12, R0.reuse, 0x36 ;  /* 0x00000036000c7836 */ /* 0x040fe20000000000 */
[----:B------:R-:W-:Y:S01]  /*7f60*/  IADD3 R4, P1, PT, R11, R2, RZ ;  /* 0x000000020b047210 */ /* 0x000fe20007f3e0ff */
[----:B--2---:R-:W-:Y:S01]  /*7f70*/  VIADD R6, R0, 0x33 ;  /* 0x0000003300067836 */ /* 0x004fe20000000000 */
[----:B------:R-:W-:Y:S01]  /*7f80*/  PRMT R7, R51, 0x9910, RZ ;  /* 0x0000991033077816 */ /* 0x000fe200000000ff */
[----:B------:R1:W-:Y:S01]  /*7f90*/  @P5 STG.E.U8 desc[UR16][R8.64], R13 ;  /* 0x0000000d08005986 */ /* 0x0003e2000c101110 */
[----:B------:R-:W-:Y:S01]  /*7fa0*/  ISETP.LT.AND P5, PT, R5, UR7, !P0 ;  /* 0x0000000705007c0c */ /* 0x000fe2000c7a1270 */
[----:B------:R-:W2:Y:S01]  /*7fb0*/  LDCU UR7, c[0x0][0x39c] ;  /* 0x00007380ff0777ac */ /* 0x000ea20008000800 */
[CC--:B------:R-:W-:Y:S01]  /*7fc0*/  LEA.HI.X.SX32 R5, R11.reuse, R3.reuse, 0x1, P1 ;  /* 0x000000030b057211 */ /* 0x0c0fe200008f0eff */
[----:B------:R-:W-:Y:S01]  /*7fd0*/  VIADD R11, R11, UR5 ;  /* 0x000000050b0b7c36 */ /* 0x000fe20008000000 */
[----:B---3--:R-:W-:Y:S01]  /*7fe0*/  ISETP.LT.AND P1, PT, R6, UR4, !P0 ;  /* 0x0000000406007c0c */ /* 0x008fe2000c721270 */
[----:B------:R-:W3:Y:S01]  /*7ff0*/  LDCU UR4, c[0x0][0x39c] ;  /* 0x00007380ff0477ac */ /* 0x000ee20008000800 */
[----:B------:R-:W-:Y:S01]  /*8000*/  F2FP.SATFINITE.E4M3.F32.PACK_AB_MERGE_C R75, R75, R74, RZ ;  /* 0x0000004a4b4b723e */ /* 0x000fe200048070ff */
[----:B------:R5:W-:Y:S01]  /*8010*/  @P3 STG.E.U8 desc[UR16][R4.64], R51 ;  /* 0x0000003304003986 */ /* 0x000be2000c101110 */
[C---:B------:R-:W-:Y:S01]  /*8020*/  IADD3 R6, P3, PT, R11.reuse, R2, RZ ;  /* 0x000000020b067210 */ /* 0x040fe20007f7e0ff */
[----:B------:R-:W-:Y:S01]  /*8030*/  VIADD R10, R11, UR5 ;  /* 0x000000050b0a7c36 */ /* 0x000fe20008000000 */
[----:B------:R-:W-:Y:S01]  /*8040*/  F2FP.SATFINITE.E4M3.F32.PACK_AB_MERGE_C R77, R77, R76, RZ ;  /* 0x0000004c4d4d723e */ /* 0x000fe200048070ff */
[----:B-1----:R-:W-:Y:S01]  /*8050*/  IMAD.MOV.U32 R9, RZ, RZ, R7 ;  /* 0x000000ffff097224 */ /* 0x002fe200078e0007 */
[----:B------:R-:W-:-:S02]  /*8060*/  LEA.HI.X.SX32 R7, R11, R3, 0x1, P3 ;  /* 0x000000030b077211 */ /* 0x000fc400018f0eff */
[CC--:B------:R-:W-:Y:S02]  /*8070*/  IADD3 R8, P3, PT, R10.reuse, R2.reuse, RZ ;  /* 0x000000020a087210 */ /* 0x0c0fe40007f7e0ff */
[----:B------:R-:W-:Y:S02]  /*8080*/  SHF.R.S32.HI R11, RZ, 0x8, R9 ;  /* 0x00000008ff0b7819 */ /* 0x000fe40000011409 */
[----:B------:R-:W-:Y:S01]  /*8090*/  LEA.HI.X.SX32 R9, R10, R3, 0x1, P3 ;  /* 0x000000030a097211 */ /* 0x000fe200018f0eff */
[----:B-----5:R-:W-:Y:S01]  /*80a0*/  VIADD R4, R0, 0x34 ;  /* 0x0000003400047836 */ /* 0x020fe20000000000 */
[----:B------:R-:W-:Y:S01]  /*80b0*/  PRMT R13, R53, 0x9910, RZ ;  /* 0x00009910350d7816 */ /* 0x000fe200000000ff */
[----:B------:R-:W-:Y:S01]  /*80c0*/  VIADD R10, R10, UR5 ;  /* 0x000000050a0a7c36 */ /* 0x000fe20008000000 */
[----:B------:R1:W-:Y:S01]  /*80d0*/  @P6 STG.E.U8 desc[UR16][R6.64], R11 ;  /* 0x0000000b06006986 */ /* 0x0003e2000c101110 */
[----:B------:R-:W-:Y:S01]  /*80e0*/  VIADD R5, R0, 0x35 ;  /* 0x0000003500057836 */ /* 0x000fe20000000000 */
[----:B---3--:R-:W-:Y:S01]  /*80f0*/  ISETP.LT.AND P3, PT, R4, UR4, !P0 ;  /* 0x0000000404007c0c */ /* 0x008fe2000c761270 */
[----:B------:R-:W3:Y:S01]  /*8100*/  LDCU UR4, c[0x0][0x39c] ;  /* 0x00007380ff0477ac */ /* 0x000ee20008000800 */
[----:B------:R5:W-:Y:S01]  /*8110*/  @P4 STG.E.U8 desc[UR16][R8.64], R53 ;  /* 0x0000003508004986 */ /* 0x000be2000c101110 */
[----:B------:R-:W-:-:S02]  /*8120*/  IADD3 R4, P4, PT, R10, R2, RZ ;  /* 0x000000020a047210 */ /* 0x000fc40007f9e0ff */
[----:B0-----:R-:W-:Y:S01]  /*8130*/  ISETP.LT.AND P6, PT, R5, UR6, !P0 ;  /* 0x0000000605007c0c */ /* 0x001fe2000c7c1270 */
[----:B------:R-:W0:Y:S01]  /*8140*/  LDCU UR6, c[0x0][0x39c] ;  /* 0x00007380ff0677ac */ /* 0x000e220008000800 */
[C---:B------:R-:W-:Y:S01]  /*8150*/  LEA.HI.X.SX32 R5, R10.reuse, R3, 0x1, P4 ;  /* 0x000000030a057211 */ /* 0x040fe200020f0eff */
[----:B------:R-:W-:Y:S01]  /*8160*/  VIADD R10, R10, UR5 ;  /* 0x000000050a0a7c36 */ /* 0x000fe20008000000 */
[----:B------:R-:W-:Y:S02]  /*8170*/  SHF.R.S32.HI R13, RZ, 0x8, R13 ;  /* 0x00000008ff0d7819 */ /* 0x000fe4000001140d */
[----:B--2---:R-:W-:Y:S01]  /*8180*/  ISETP.LT.AND P4, PT, R12, UR7, !P0 ;  /* 0x000000070c007c0c */ /* 0x004fe2000c781270 */
[C---:B-1----:R-:W-:Y:S01]  /*8190*/  VIADD R11, R10.reuse, UR5 ;  /* 0x000000050a0b7c36 */ /* 0x042fe20008000000 */
[----:B------:R-:W1:Y:S01]  /*81a0*/  LDCU UR7, c[0x0][0x39c] ;  /* 0x00007380ff0777ac */ /* 0x000e620008000800 */
[----:B------:R2:W-:Y:S01]  /*81b0*/  @P2 STG.E.U8 desc[UR16][R4.64], R13 ;  /* 0x0000000d04002986 */ /* 0x0005e2000c101110 */
[----:B------:R-:W-:Y:S01]  /*81c0*/  IADD3 R6, P2, PT, R10, R2, RZ ;  /* 0x000000020a067210 */ /* 0x000fe20007f5e0ff */
[----:B------:R-:W-:Y:S01]  /*81d0*/  VIADD R12, R0, 0x37 ;  /* 0x00000037000c7836 */ /* 0x000fe20000000000 */
[----:B-----5:R-:W-:-:S02]  /*81e0*/  PRMT R9, R55, 0x9910, RZ ;  /* 0x0000991037097816 */ /* 0x020fc400000000ff */
[-C--:B------:R-:W-:Y:S02]  /*81f0*/  LEA.HI.X.SX32 R7, R10, R3.reuse, 0x1, P2 ;  /* 0x000000030a077211 */ /* 0x080fe400010f0eff */
[----:B------:R-:W-:Y:S01]  /*8200*/  IADD3 R8, P2, PT, R11, R2, RZ ;  /* 0x000000020b087210 */ /* 0x000fe20007f5e0ff */
[----:B------:R-:W-:Y:S01]  /*8210*/  IMAD.MOV.U32 R10, RZ, RZ, R9 ;  /* 0x000000ffff0a7224 */ /* 0x000fe200078e0009 */
[----:B------:R-:W-:Y:S01]  /*8220*/  F2FP.SATFINITE.E4M3.F32.PACK_AB_MERGE_C R79, R79, R78, RZ ;  /* 0x0000004e4f4f723e */ /* 0x000fe200048070ff */
[----:B------:R5:W-:Y:S01]  /*8230*/  @P5 STG.E.U8 desc[UR16][R6.64], R55 ;  /* 0x0000003706005986 */ /* 0x000be2000c101110 */
[CC--:B------:R-:W-:Y:S01]  /*8240*/  LEA.HI.X.SX32 R9, R11.reuse, R3.reuse, 0x1, P2 ;  /* 0x000000030b097211 */ /* 0x0c0fe200010f0eff */
[----:B------:R-:W-:Y:S01]  /*8250*/  VIADD R11, R11, UR5 ;  /* 0x000000050b0b7c36 */ /* 0x000fe20008000000 */
[----:B--2---:R-:W-:Y:S01]  /*8260*/  SHF.R.S32.HI R13, RZ, 0x8, R10 ;  /* 0x00000008ff0d7819 */ /* 0x004fe2000001140a */
[----:B------:R-:W-:Y:S01]  /*8270*/  VIADD R5, R0, 0x38 ;  /* 0x0000003800057836 */ /* 0x000fe20000000000 */
[----:B---3--:R-:W-:Y:S01]  /*8280*/  ISETP.LT.AND P2, PT, R12, UR4, !P0 ;  /* 0x000000040c007c0c */ /* 0x008fe2000c741270 */
[C---:B------:R-:W-:Y:S01]  /*8290*/  VIADD R10, R0.reuse, 0x39 ;  /* 0x00000039000a7836 */ /* 0x040fe20000000000 */
[----:B------:R-:W2:Y:S01]  /*82a0*/  LDCU UR4, c[0x0][0x39c] ;  /* 0x00007380ff0477ac */ /* 0x000ea20008000800 */
[----:B------:R3:W-:Y:S01]  /*82b0*/  @P1 STG.E.U8 desc[UR16][R8.64], R13 ;  /* 0x0000000d08001986 */ /* 0x0007e2000c101110 */
[----:B------:R-:W-:Y:S01]  /*82c0*/  IADD3 R4, P1, PT, R11, R2, RZ ;  /* 0x000000020b047210 */ /* 0x000fe20007f3e0ff */
[----:B------:R-:W-:Y:S01]  /*82d0*/  VIADD R12, R0, 0x3a ;  /* 0x0000003a000c7836 */ /* 0x000fe20000000000 */
[----:B0-----:R-:W-:Y:S01]  /*82e0*/  ISETP.LT.AND P5, PT, R5, UR6, !P0 ;  /* 0x0000000605007c0c */ /* 0x001fe2000c7a1270 */
[----:B------:R-:W0:Y:S01]  /*82f0*/  LDCU UR6, c[0x0][0x39c] ;  /* 0x00007380ff0677ac */ /* 0x000e220008000800 */
[C---:B------:R-:W-:Y:S01]  /*8300*/  LEA.HI.X.SX32 R5, R11.reuse, R3, 0x1, P1 ;  /* 0x000000030b057211 */ /* 0x040fe200008f0eff */
[----:B------:R-:W-:Y:S01]  /*8310*/  VIADD R11, R11, UR5 ;  /* 0x000000050b0b7c36 */ /* 0x000fe20008000000 */
[----:B-----5:R-:W-:-:S02]  /*8320*/  PRMT R7, R57, 0x9910, RZ ;  /* 0x0000991039077816 */ /* 0x020fc400000000ff */
[----:B-1----:R-:W-:Y:S01]  /*8330*/  ISETP.LT.AND P1, PT, R10, UR7, !P0 ;  /* 0x000000070a007c0c */ /* 0x002fe2000c721270 */
[----:B------:R1:W-:Y:S01]  /*8340*/  @P3 STG.E.U8 desc[UR16][R4.64], R57 ;  /* 0x0000003904003986 */ /* 0x0003e2000c101110 */
[-C--:B------:R-:W-:Y:S01]  /*8350*/  IADD3 R6, P3, PT, R11, R2.reuse, RZ ;  /* 0x000000020b067210 */ /* 0x080fe20007f7e0ff */
[----:B---3--:R-:W-:Y:S01]  /*8360*/  IMAD.MOV.U32 R8, RZ, RZ, R7 ;  /* 0x000000ffff087224 */ /* 0x008fe200078e0007 */
[----:B------:R-:W-:Y:S01]  /*8370*/  PRMT R13, R59, 0x9910, RZ ;  /* 0x000099103b0d7816 */ /* 0x000fe200000000ff */
[C---:B------:R-:W-:Y:S01]  /*8380*/  VIADD R10, R11.reuse, UR5 ;  /* 0x000000050b0a7c36 */ /* 0x040fe20008000000 */
[----:B------:R-:W-:Y:S01]  /*8390*/  LEA.HI.X.SX32 R7, R11, R3, 0x1, P3 ;  /* 0x000000030b077211 */ /* 0x000fe200018f0eff */
[----:B------:R-:W3:Y:S01]  /*83a0*/  LDCU UR7, c[0x0][0x39c] ;  /* 0x00007380ff0777ac */ /* 0x000ee20008000800 */
[----:B------:R-:W-:Y:S02]  /*83b0*/  SHF.R.S32.HI R11, RZ, 0x8, R8 ;  /* 0x00000008ff0b7819 */ /* 0x000fe40000011408 */
[----:B------:R-:W-:-:S02]  /*83c0*/  IADD3 R8, P3, PT, R10, R2, RZ ;  /* 0x000000020a087210 */ /* 0x000fc40007f7e0ff */
[----:B------:R-:W-:Y:S01]  /*83d0*/  SHF.R.S32.HI R13, RZ, 0x8, R13 ;  /* 0x00000008ff0d7819 */ /* 0x000fe2000001140d */
[----:B------:R5:W-:Y:S01]  /*83e0*/  @P6 STG.E.U8 desc[UR16][R6.64], R11 ;  /* 0x0000000b06006986 */ /* 0x000be2000c101110 */
[C---:B------:R-:W-:Y:S01]  /*83f0*/  LEA.HI.X.SX32 R9, R10.reuse, R3, 0x1, P3 ;  /* 0x000000030a097211 */ /* 0x040fe200018f0eff */
[----:B------:R-:W-:Y:S01]  /*8400*/  VIADD R10, R10, UR5 ;  /* 0x000000050a0a7c36 */ /* 0x000fe20008000000 */
[----:B--2---:R-:W-:Y:S01]  /*8410*/  ISETP.LT.AND P3, PT, R12, UR4, !P0 ;  /* 0x000000040c007c0c */ /* 0x004fe2000c761270 */
[----:B------:R-:W2:Y:S01]  /*8420*/  LDCU UR4, c[0x0][0x39c] ;  /* 0x00007380ff0477ac */ /* 0x000ea20008000800 */
[----:B------:R-:W-:Y:S01]  /*8430*/  VIADD R12, R0, 0x3b ;  /* 0x0000003b000c7836 */ /* 0x000fe20000000000 */
[----:B------:R3:W-:Y:S01]  /*8440*/  @P4 STG.E.U8 desc[UR16][R8.64], R59 ;  /* 0x0000003b08004986 */ /* 0x0007e2000c101110 */
[----:B-1----:R-:W-:Y:S02]  /*8450*/  IADD3 R4, P4, PT, R10, R2, RZ ;  /* 0x000000020a047210 */ /* 0x002fe40007f9e0ff */
[----:B------:R-:W-:-:S02]  /*8460*/  F2FP.SATFINITE.E4M3.F32.PACK_AB_MERGE_C R81, R81, R80, RZ ;  /* 0x000000505151723e */ /* 0x000fc400048070ff */
[CC--:B------:R-:W-:Y:S01]  /*8470*/  LEA.HI.X.SX32 R5, R10.reuse, R3.reuse, 0x1, P4 ;  /* 0x000000030a057211 */ /* 0x0c0fe200020f0eff */
[----:B------:R-:W-:Y:S01]  /*8480*/  VIADD R10, R10, UR5 ;  /* 0x000000050a0a7c36 */ /* 0x000fe20008000000 */
[----:B0-----:R-:W-:Y:S01]  /*8490*/  ISETP.LT.AND P4, PT, R12, UR6, !P0 ;  /* 0x000000060c007c0c */ /* 0x001fe2000c781270 */
[----:B------:R-:W0:Y:S01]  /*84a0*/  LDCU UR6, c[0x0][0x39c] ;  /* 0x00007380ff0677ac */ /* 0x000e220008000800 */
[----:B------:R-:W-:Y:S01]  /*84b0*/  PRMT R12, R61, 0x9910, RZ ;  /* 0x000099103d0c7816 */ /* 0x000fe200000000ff */
[----:B------:R1:W-:Y:S01]  /*84c0*/  @P2 STG.E.U8 desc[UR16][R4.64], R13 ;  /* 0x0000000d04002986 */ /* 0x0003e2000c101110 */
[----:B-----5:R-:W-:Y:S01]  /*84d0*/  IADD3 R6, P2, PT, R10, R2, RZ ;  /* 0x000000020a067210 */ /* 0x020fe20007f5e0ff */
[----:B---3--:R-:W-:Y:S01]  /*84e0*/  VIADD R8, R0, 0x3c ;  /* 0x0000003c00087836 */ /* 0x008fe20000000000 */
[----:B------:R-:W-:Y:S01]  /*84f0*/  F2FP.SATFINITE.E4M3.F32.PACK_AB_MERGE_C R83, R83, R82, RZ ;  /* 0x000000525353723e */ /* 0x000fe200048070ff */
[C---:B------:R-:W-:Y:S01]  /*8500*/  VIADD R11, R10.reuse, UR5 ;  /* 0x000000050a0b7c36 */ /* 0x040fe20008000000 */
[-C--:B------:R-:W-:Y:S01]  /*8510*/  LEA.HI.X.SX32 R7, R10, R3.reuse, 0x1, P2 ;  /* 0x000000030a077211 */ /* 0x080fe200010f0eff */
[----:B------:R-:W-:Y:S01]  /*8520*/  VIADD R9, R0, 0x3d ;  /* 0x0000003d00097836 */ /* 0x000fe20000000000 */
[----:B--2---:R-:W-:Y:S01]  /*8530*/  ISETP.LT.AND P2, PT, R8, UR4, !P0 ;  /* 0x0000000408007c0c */ /* 0x004fe2000c741270 */
[----:B------:R-:W-:Y:S01]  /*8540*/  IMAD.MOV.U32 R10, RZ, RZ, R12 ;  /* 0x000000ffff0a7224 */ /* 0x000fe200078e000c */
[-C--:B------:R-:W-:Y:S01]  /*8550*/  IADD3 R8, P6, PT, R11, R2.reuse, RZ ;  /* 0x000000020b087210 */ /* 0x080fe20007fde0ff */
[----:B------:R2:W-:Y:S01]  /*8560*/  @P5 STG.E.U8 desc[UR16][R6.64], R61 ;  /* 0x0000003d06005986 */ /* 0x0005e2000c101110 */
[----:B------:R-:W-:Y:S01]  /*8570*/  ISETP.LT.AND P5, PT, R9, UR7, !P0 ;  /* 0x0000000709007c0c */ /* 0x000fe2000c7a1270 */
[----:B------:R-:W3:Y:S01]  /*8580*/  LDCU UR4, c[0x0][0x39c] ;  /* 0x00007380ff0477ac */ /* 0x000ee20008000800 */
[CC--:B------:R-:W-:Y:S01]  /*8590*/  LEA.HI.X.SX32 R9, R11.reuse, R3.reuse, 0x1, P6 ;  /* 0x000000030b097211 */ /* 0x0c0fe200030f0eff */
[----:B------:R-:W-:Y:S01]  /*85a0*/  VIADD R11, R11, UR5 ;  /* 0x000000050b0b7c36 */ /* 0x000fe20008000000 */
[----:B-1----:R-:W-:Y:S01]  /*85b0*/  SHF.R.S32.HI R13, RZ, 0x8, R10 ;  /* 0x00000008ff0d7819 */ /* 0x002fe2000001140a */
[C---:B------:R-:W-:Y:S01]  /*85c0*/  VIADD R5, R0.reuse, 0x3e ;  /* 0x0000003e00057836 */ /* 0x040fe20000000000 */
[----:B------:R-:W1:Y:S01]  /*85d0*/  LDCU UR7, c[0x0][0x39c] ;  /* 0x00007380ff0777ac */ /* 0x000e620008000800 */
[----:B------:R-:W-:Y:S01]  /*85e0*/  PRMT R10, R63, 0x9910, RZ ;  /* 0x000099103f0a7816 */ /* 0x000fe200000000ff */
[C---:B------:R-:W-:Y:S01]  /*85f0*/  VIADD R12, R0.reuse, 0x41 ;  /* 0x00000041000c7836 */ /* 0x040fe20000000000 */
[----:B------:R-:W-:Y:S01]  /*8600*/  IADD3 R4, P6, PT, R11, R2, RZ ;  /* 0x000000020b047210 */ /* 0x000fe20007fde0ff */
[----:B------:R5:W-:Y:S01]  /*8610*/  @P1 STG.E.U8 desc[UR16][R8.64], R13 ;  /* 0x0000000d08001986 */ /* 0x000be2000c101110 */
[----:B0-----:R-:W-:Y:S01]  /*8620*/  ISETP.LT.AND P1, PT, R5, UR6, !P0 ;  /* 0x0000000605007c0c */ /* 0x001fe2000c721270 */
[----:B--2---:R-:W-:Y:S01]  /*8630*/  VIADD R7, R0, 0x3f ;  /* 0x0000003f00077836 */ /* 0x004fe20000000000 */
[C---:B------:R-:W-:Y:S01]  /*8640*/  LEA.HI.X.SX32 R5, R11.reuse, R3, 0x1, P6 ;  /* 0x000000030b057211 */ /* 0x040fe200030f0eff */
[----:B------:R-:W-:Y:S01]  /*8650*/  VIADD R11, R11, UR5 ;  /* 0x000000050b0b7c36 */ /* 0x000fe20008000000 */
[----:B------:R-:W0:Y:S01]  /*8660*/  LDCU UR6, c[0x0][0x39c] ;  /* 0x00007380ff0677ac */ /* 0x000e220008000800 */
[----:B------:R-:W-:-:S02]  /*8670*/  F2FP.SATFINITE.E4M3.F32.PACK_AB_MERGE_C R85, R85, R84, RZ ;  /* 0x000000545555723e */ /* 0x000fc400048070ff */
[----:B------:R2:W-:Y:S01]  /*8680*/  @P3 STG.E.U8 desc[UR16][R4.64], R63 ;  /* 0x0000003f04003986 */ /* 0x0005e2000c101110 */
[-C--:B------:R-:W-:Y:S02]  /*8690*/  IADD3 R6, P6, PT, R11, R2.reuse, RZ ;  /* 0x000000020b067210 */ /* 0x080fe40007fde0ff */
[----:B---3--:R-:W-:Y:S01]  /*86a0*/  ISETP.LT.AND P3, PT, R7, UR4, !P0 ;  /* 0x0000000407007c0c */ /* 0x008fe2000c761270 */
[----:B-----5:R-:W-:Y:S01]  /*86b0*/  IMAD.MOV.U32 R8, RZ, RZ, R10 ;  /* 0x000000ffff087224 */ /* 0x020fe200078e000a */
[C---:B------:R-:W-:Y:S01]  /*86c0*/  LEA.HI.X.SX32 R7, R11.reuse, R3, 0x1, P6 ;  /* 0x000000030b077211 */ /* 0x040fe200030f0eff */
[----:B------:R-:W-:Y:S01]  /*86d0*/  VIADD R10, R11, UR5 ;  /* 0x000000050b0a7c36 */ /* 0x000fe20008000000 */
[----:B------:R-:W3:Y:S01]  /*86e0*/  LDCU UR4, c[0x0][0x39c] ;  /* 0x00007380ff0477ac */ /* 0x000ee20008000800 */
[----:B------:R-:W-:Y:S01]  /*86f0*/  VIADD R9, R0, 0x40 ;  /* 0x0000004000097836 */ /* 0x000fe20000000000 */
[----:B------:R-:W-:Y:S02]  /*8700*/  SHF.R.S32.HI R11, RZ, 0x8, R8 ;  /* 0x00000008ff0b7819 */ /* 0x000fe40000011408 */
[----:B------:R-:W-:-:S02]  /*8710*/  IADD3 R8, P6, PT, R10, R2, RZ ;  /* 0x000000020a087210 */ /* 0x000fc40007fde0ff */
[----:B------:R-:W-:Y:S01]  /*8720*/  PRMT R13, R65, 0x9910, RZ ;  /* 0x00009910410d7816 */ /* 0x000fe200000000ff */
[----:B------:R5:W-:Y:S01]  /*8730*/  @P4 STG.E.U8 desc[UR16][R6.64], R11 ;  /* 0x0000000b06004986 */ /* 0x000be2000c101110 */
[----:B-1----:R-:W-:Y:S01]  /*8740*/  ISETP.LT.AND P4, PT, R9, UR7, !P0 ;  /* 0x0000000709007c0c */ /* 0x002fe2000c781270 */
[----:B------:R-:W1:Y:S01]  /*8750*/  LDCU UR7, c[0x0][0x39c] ;  /* 0x00007380ff0777ac */ /* 0x000e620008000800 */
[CC--:B------:R-:W-:Y:S01]  /*8760*/  LEA.HI.X.SX32 R9, R10.reuse, R3.reuse, 0x1, P6 ;  /* 0x000000030a097211 */ /* 0x0c0fe200030f0eff */
[----:B------:R-:W-:Y:S01]  /*8770*/  VIADD R10, R10, UR5 ;  /* 0x000000050a0a7c36 */ /* 0x000fe20008000000 */
[----:B------:R-:W-:Y:S02]  /*8780*/  SHF.R.S32.HI R13, RZ, 0x8, R13 ;  /* 0x00000008ff0d7819 */ /* 0x000fe4000001140d */
[----:B0-----:R-:W-:Y:S01]  /*8790*/  ISETP.LT.AND P6, PT, R12, UR6, !P0 ;  /* 0x000000060c007c0c */ /* 0x001fe2000c7c1270 */
[----:B------:R0:W-:Y:S01]  /*87a0*/  @P2 STG.E.U8 desc[UR16][R8.64], R65 ;  /* 0x0000004108002986 */ /* 0x0001e2000c101110 */
[C---:B--2---:R-:W-:Y:S01]  /*87b0*/  IADD3 R4, P2, PT, R10.reuse, R2, RZ ;  /* 0x000000020a047210 */ /* 0x044fe20007f5e0ff */
[----:B------:R-:W2:Y:S01]  /*87c0*/  LDCU UR6, c[0x0][0x39c] ;  /* 0x00007380ff0677ac */ /* 0x000ea20008000800 */
[----:B------:R-:W-:Y:S01]  /*87d0*/  PRMT R12, R67, 0x9910, RZ ;  /* 0x00009910430c7816 */ /* 0x000fe200000000ff */
[C---:B-----5:R-:W-:Y:S01]  /*87e0*/  VIADD R11, R10.reuse, UR5 ;  /* 0x000000050a0b7c36 */ /* 0x060fe20008000000 */
[----:B------:R-:W-:Y:S01]  /*87f0*/  LEA.HI.X.SX32 R5, R10, R3, 0x1, P2 ;  /* 0x000000030a057211 */ /* 0x000fe200010f0eff */
[----:B------:R-:W-:Y:S01]  /*8800*/  VIADD R10, R0, 0x42 ;  /* 0x00000042000a7836 */ /* 0x000fe20000000000 */
[----:B------:R-:W-:-:S02]  /*8810*/  F2FP.SATFINITE.E4M3.F32.PACK_AB_MERGE_C R87, R87, R86, RZ ;  /* 0x000000565757723e */ /* 0x000fc400048070ff */
[C---:B------:R-:W-:Y:S01]  /*8820*/  IADD3 R6, P2, PT, R11.reuse, R2, RZ ;  /* 0x000000020b067210 */ /* 0x040fe20007f5e0ff */
[----:B------:R5:W-:Y:S01]  /*8830*/  @P5 STG.E.U8 desc[UR16][R4.64], R13 ;  /* 0x0000000d04005986 */ /* 0x000be2000c101110 */
[----:B---3--:R-:W-:Y:S01]  /*8840*/  ISETP.LT.AND P5, PT, R10, UR4, !P0 ;  /* 0x000000040a007c0c */ /* 0x008fe2000c7a1270 */
[----:B------:R-:W3:Y:S01]  /*8850*/  LDCU UR4, c[0x0][0x39c] ;  /* 0x00007380ff0477ac */ /* 0x000ee20008000800 */
[CC--:B------:R-:W-:Y:S01]  /*8860*/  LEA.HI.X.SX32 R7, R11.reuse, R3.reuse, 0x1, P2 ;  /* 0x000000030b077211 */ /* 0x0c0fe200010f0eff */
[----:B------:R-:W-:Y:S01]  /*8870*/  VIADD R11, R11, UR5 ;  /* 0x000000050b0b7c36 */ /* 0x000fe20008000000 */
[----:B------:R-:W-:Y:S02]  /*8880*/  F2FP.SATFINITE.E4M3.F32.PACK_AB_MERGE_C R89, R89, R88, RZ ;  /* 0x000000585959723e */ /* 0x000fe400048070ff */
[----:B------:R-:W-:Y:S01]  /*8890*/  F2FP.SATFINITE.E4M3.F32.PACK_AB_MERGE_C R91, R91, R90, RZ ;  /* 0x0000005a5b5b723e */ /* 0x000fe200048070ff */
[----:B------:R1:W-:Y:S01]  /*88a0*/  @P1 STG.E.U8 desc[UR16][R6.64], R67 ;  /* 0x0000004306001986 */ /* 0x0003e2000c101110 */
[CC--:B0-----:R-:W-:Y:S01]  /*88b0*/  IADD3 R8, P1, PT, R11.reuse, R2.reuse, RZ ;  /* 0x000000020b087210 */ /* 0x0c1fe20007f3e0ff */
[C---:B------:R-:W-:Y:S01]  /*88c0*/  VIADD R10, R11.reuse, UR5 ;  /* 0x000000050b0a7c36 */ /* 0x040fe20008000000 */
[----:B--2---:R-:W-:Y:S01]  /*88d0*/  ISETP.LT.AND P2, PT, R14, UR6, !P0 ;  /* 0x000000060e007c0c */ /* 0x004fe2000c741270 */
[C---:B-----5:R-:W-:Y:S01]  /*88e0*/  VIADD R5, R0.reuse, 0x44 ;  /* 0x0000004400057836 */ /* 0x060fe20000000000 */
[-C--:B------:R-:W-:Y:S01]  /*88f0*/  LEA.HI.X.SX32 R9, R11, R3.reuse, 0x1, P1 ;  /* 0x000000030b097211 */ /* 0x080fe200008f0eff */
[----:B------:R-:W0:Y:S01]  /*8900*/  LDCU UR6, c[0x0][0x39c] ;  /* 0x00007380ff0677ac */ /* 0x000e220008000800 */
[----:B------:R-:W-:Y:S01]  /*8910*/  SHF.R.S32.HI R11, RZ, 0x8, R12 ;  /* 0x00000008ff0b7819 */ /* 0x000fe2000001140c */
[----:B------:R-:W-:Y:S01]  /*8920*/  VIADD R12, R0, 0x48 ;  /* 0x00000048000c7836 */ /* 0x000fe20000000000 */
[-C--:B------:R-:W-:Y:S01]  /*8930*/  IADD3 R4, P1, PT, R10, R2.reuse, RZ ;  /* 0x000000020a047210 */ /* 0x080fe20007f3e0ff */
[C---:B------:R-:W-:Y:S01]  /*8940*/  VIADD R14, R0.reuse, 0x55 ;  /* 0x00000055000e7836 */ /* 0x040fe20000000000 */
[----:B------:R-:W-:Y:S01]  /*8950*/  PRMT R13, R69, 0x9910, RZ ;  /* 0x00009910450d7816 */ /* 0x000fe200000000ff */
[----:B-1----:R-:W-:Y:S01]  /*8960*/  VIADD R6, R0, 0x45 ;  /* 0x0000004500067836 */ /* 0x002fe20000000000 */
[----:B------:R1:W-:Y:S01]  /*8970*/  @P3 STG.E.U8 desc[UR16][R8.64], R11 ;  /* 0x0000000b08003986 */ /* 0x0003e2000c101110 */
[----:B------:R-:W-:Y:S01]  /*8980*/  ISETP.LT.AND P3, PT, R5, UR7, !P0 ;  /* 0x0000000705007c0c */ /* 0x000fe2000c761270 */
[----:B------:R-:W2:Y:S01]  /*8990*/  LDCU UR7, c[0x0][0x39c] ;  /* 0x00007380ff0777ac */ /* 0x000ea20008000800 */
[C---:B------:R-:W-:Y:S01]  /*89a0*/  LEA.HI.X.SX32 R5, R10.reuse, R3, 0x1, P1 ;  /* 0x000000030a057211 */ /* 0x040fe200008f0eff */
[----:B------:R-:W-:Y:S01]  /*89b0*/  VIADD R10, R10, UR5 ;  /* 0x000000050a0a7c36 */ /* 0x000fe20008000000 */
[----:B---3--:R-:W-:Y:S01]  /*89c0*/  ISETP.LT.AND P1, PT, R6, UR4, !P0 ;  /* 0x0000000406007c0c */ /* 0x008fe2000c721270 */
[----:B------:R-:W3:Y:S01]  /*89d0*/  LDCU UR4, c[0x0][0x39c] ;  /* 0x00007380ff0477ac */ /* 0x000ee20008000800 */
[----:B------:R-:W-:Y:S01]  /*89e0*/  SHF.R.S32.HI R13, RZ, 0x8, R13 ;  /* 0x00000008ff0d7819 */ /* 0x000fe2000001140d */
[----:B------:R5:W-:Y:S01]  /*89f0*/  @P4 STG.E.U8 desc[UR16][R4.64], R69 ;  /* 0x0000004504004986 */ /* 0x000be2000c101110 */
[----:B------:R-:W-:-:S02]  /*8a00*/  IADD3 R6, P4, PT, R10, R2, RZ ;  /* 0x000000020a067210 */ /* 0x000fc40007f9e0ff */
[----:B------:R-:W-:Y:S01]  /*8a10*/  F2FP.SATFINITE.E4M3.F32.PACK_AB_MERGE_C R93, R93, R92, RZ ;  /* 0x0000005c5d5d723e */ /* 0x000fe200048070ff */
[C---:B-1----:R-:W-:Y:S01]  /*8a20*/  VIADD R11, R10.reuse, UR5 ;  /* 0x000000050a0b7c36 */ /* 0x042fe20008000000 */
[-C--:B------:R-:W-:Y:S02]  /*8a30*/  LEA.HI.X.SX32 R7, R10, R3.reuse, 0x1, P4 ;  /* 0x000000030a077211 */ /* 0x080fe400020f0eff */
[----:B------:R-:W-:Y:S02]  /*8a40*/  PRMT R10, R71, 0x9910, RZ ;  /* 0x00009910470a7816 */ /* 0x000fe400000000ff */
[----:B------:R-:W-:Y:S01]  /*8a50*/  IADD3 R8, P4, PT, R11, R2, RZ ;  /* 0x000000020b087210 */ /* 0x000fe20007f9e0ff */
[----:B------:R1:W-:Y:S01]  /*8a60*/  @P6 STG.E.U8 desc[UR16][R6.64], R13 ;  /* 0x0000000d06006986 */ /* 0x0003e2000c101110 */
[----:B------:R-:W-:Y:S01]  /*8a70*/  F2FP.SATFINITE.E4M3.F32.PACK_AB_MERGE_C R95, R95, R94, RZ ;  /* 0x0000005e5f5f723e */ /* 0x000fe200048070ff */
[C---:B-----5:R-:W-:Y:S01]  /*8a80*/  VIADD R4, R0.reuse, 0x46 ;  /* 0x0000004600047836 */ /* 0x060fe20000000000 */
[C---:B------:R-:W-:Y:S01]  /*8a90*/  LEA.HI.X.SX32 R9, R11.reuse, R3, 0x1, P4 ;  /* 0x000000030b097211 */ /* 0x040fe200020f0eff */
[----:B------:R-:W-:Y:S01]  /*8aa0*/  VIADD R11, R11, UR5 ;  /* 0x000000050b0b7c36 */ /* 0x000fe20008000000 */
[----:B------:R-:W-:Y:S01]  /*8ab0*/  F2FP.SATFINITE.E4M3.F32.PACK_AB_MERGE_C R97, R97, R96, RZ ;  /* 0x000000606161723e */ /* 0x000fe200048070ff */
[----:B------:R-:W-:Y:S01]  /*8ac0*/  VIADD R5, R0, 0x47 ;  /* 0x0000004700057836 */ /* 0x000fe20000000000 */
[----:B---3--:R-:W-:Y:S01]  /*8ad0*/  ISETP.LT.AND P4, PT, R4, UR4, !P0 ;  /* 0x0000000404007c0c */ /* 0x008fe2000c781270 */
[----:B------:R3:W-:Y:S01]  /*8ae0*/  @P5 STG.E.U8 desc[UR16][R8.64], R71 ;  /* 0x0000004708005986 */ /* 0x0007e2000c101110 */
[----:B------:R-:W-:Y:S01]  /*8af0*/  IADD3 R4, P5, PT, R11, R2, RZ ;  /* 0x000000020b047210 */ /* 0x000fe20007fbe0ff */
[----:B------:R-:W5:Y:S01]  /*8b00*/  LDCU UR4, c[0x0][0x39c] ;  /* 0x00007380ff0477ac */ /* 0x000f620008000800 */
[----:B0-----:R-:W-:-:S02]  /*8b10*/  ISETP.LT.AND P6, PT, R5, UR6, !P0 ;  /* 0x0000000605007c0c */ /* 0x001fc4000c7c1270 */
[CC--:B------:R-:W-:Y:S01]  /*8b20*/  LEA.HI.X.SX32 R5, R11.reuse, R3.reuse, 0x1, P5 ;  /* 0x000000030b057211 */ /* 0x0c0fe200028f0eff */
[----:B------:R-:W-:Y:S01]  /*8b30*/  VIADD R11, R11, UR5 ;  /* 0x000000050b0b7c36 */ /* 0x000fe20008000000 */
[----:B-1----:R-:W-:Y:S01]  /*8b40*/  SHF.R.S32.HI R13, RZ, 0x8, R10 ;  /* 0x00000008ff0d7819 */ /* 0x002fe2000001140a */
[----:B------:R-:W0:Y:S01]  /*8b50*/  LDCU UR6, c[0x0][0x39c] ;  /* 0x00007380ff0677ac */ /* 0x000e220008000800 */
[----:B--2---:R-:W-:Y:S01]  /*8b60*/  ISETP.LT.AND P5, PT, R12, UR7, !P0 ;  /* 0x000000070c007c0c */ /* 0x004fe2000c7a1270 */
[----:B------:R-:W-:Y:S01]  /*8b70*/  VIADD R10, R11, UR5 ;  /* 0x000000050b0a7c36 */ /* 0x000fe20008000000 */
[----:B------:R-:W-:Y:S01]  /*8b80*/  F2FP.SATFINITE.E4M3.F32.PACK_AB_MERGE_C R99, R99, R98, RZ ;  /* 0x000000626363723e */ /* 0x000fe200048070ff */
[----:B------:R1:W-:Y:S01]  /*8b90*/  @P2 STG.E.U8 desc[UR16][R4.64], R13 ;  /* 0x0000000d04002986 */ /* 0x0003e2000c101110 */
[----:B------:R-:W-:Y:S01]  /*8ba0*/  IADD3 R6, P2, PT, R11, R2, RZ ;  /* 0x000000020b067210 */ /* 0x000fe20007f5e0ff */
[----:B------:R-:W-:Y:S01]  /*8bb0*/  VIADD R12, R0, 0x49 ;  /* 0x00000049000c7836 */ /* 0x000fe20000000000 */
[----:B---3--:R-:W-:Y:S01]  /*8bc0*/  PRMT R9, R73, 0x9910, RZ ;  /* 0x0000991049097816 */ /* 0x008fe200000000ff */
[----:B------:R-:W2:Y:S01]  /*8bd0*/  LDCU UR7, c[0x0][0x39c] ;  /* 0x00007380ff0777ac */ /* 0x000ea20008000800 */
[----:B------:R-:W-:-:S02]  /*8be0*/  LEA.HI.X.SX32 R7, R11, R3, 0x1, P2 ;  /* 0x000000030b077211 */ /* 0x000fc400010f0eff */
[C---:B------:R-:W-:Y:S01]  /*8bf0*/  IADD3 R8, P2, PT, R10.reuse, R2, RZ ;  /* 0x000000020a087210 */ /* 0x040fe20007f5e0ff */
[----:B------:R-:W-:Y:S01]  /*8c00*/  IMAD.MOV.U32 R11, RZ, RZ, R9 ;  /* 0x000000ffff0b7224 */ /* 0x000fe200078e0009 */
[----:B------:R-:W-:Y:S01]  /*8c10*/  F2FP.SATFINITE.E4M3.F32.PACK_AB_MERGE_C R101, R101, R100, RZ ;  /* 0x000000646565723e */ /* 0x000fe200048070ff */
[----:B------:R3:W-:Y:S01]  /*8c20*/  @P3 STG.E.U8 desc[UR16][R6.64], R73 ;  /* 0x0000004906003986 */ /* 0x0007e2000c101110 */
[CC--:B------:R-:W-:Y:S01]  /*8c30*/  LEA.HI.X.SX32 R9, R10.reuse, R3.reuse, 0x1, P2 ;  /* 0x000000030a097211 */ /* 0x0c0fe200010f0eff */
[----:B------:R-:W-:Y:S01]  /*8c40*/  VIADD R10, R10, UR5 ;  /* 0x000000050a0a7c36 */ /* 0x000fe20008000000 */
[----:B------:R-:W-:Y:S01]  /*8c50*/  SHF.R.S32.HI R11, RZ, 0x8, R11 ;  /* 0x00000008ff0b7819 */ /* 0x000fe2000001140b */
[----:B-1----:R-:W-:Y:S01]  /*8c60*/  VIADD R5, R0, 0x4a ;  /* 0x0000004a00057836 */ /* 0x002fe20000000000 */
[----:B-----5:R-:W-:Y:S01]  /*8c70*/  ISETP.LT.AND P2, PT, R12, UR4, !P0 ;  /* 0x000000040c007c0c */ /* 0x020fe2000c741270 */
[----:B------:R-:W1:Y:S01]  /*8c80*/  LDCU UR4, c[0x0][0x39c] ;  /* 0x00007380ff0477ac */ /* 0x000e620008000800 */
[----:B------:R-:W-:Y:S01]  /*8c90*/  PRMT R13, R75, 0x9910, RZ ;  /* 0x000099104b0d7816 */ /* 0x000fe200000000ff */
[----:B------:R5:W-:Y:S01]  /*8ca0*/  @P1 STG.E.U8 desc[UR16][R8.64], R11 ;  /* 0x0000000b08001986 */ /* 0x000be2000c101110 */
[----:B------:R-:W-:Y:S01]  /*8cb0*/  IADD3 R4, P1, PT, R10, R2, RZ ;  /* 0x000000020a047210 */ /* 0x000fe20007f3e0ff */
[----:B------:R-:W-:Y:S01]  /*8cc0*/  VIADD R12, R0, 0x4b ;  /* 0x0000004b000c7836 */ /* 0x000fe20000000000 */
[----:B0-----:R-:W-:Y:S01]  /*8cd0*/  ISETP.LT.AND P3, PT, R5, UR6, !P0 ;  /* 0x0000000605007c0c */ /* 0x001fe2000c761270 */
[----:B------:R-:W0:Y:S01]  /*8ce0*/  LDCU UR6, c[0x0][0x39c] ;  /* 0x00007380ff0677ac */ /* 0x000e220008000800 */
[C---:B------:R-:W-:Y:S01]  /*8cf0*/  LEA.HI.X.SX32 R5, R10.reuse, R3, 0x1, P1 ;  /* 0x000000030a057211 */ /* 0x040fe200008f0eff */
[----:B------:R-:W-:Y:S01]  /*8d00*/  VIADD R10, R10, UR5 ;  /* 0x000000050a0a7c36 */ /* 0x000fe20008000000 */
[----:B------:R-:W-:-:S02]  /*8d10*/  SHF.R.S32.HI R13, RZ, 0x8, R13 ;  /* 0x00000008ff0d7819 */ /* 0x000fc4000001140d */
[----:B--2---:R-:W-:Y:S01]  /*8d20*/  ISETP.LT.AND P1, PT, R12, UR7, !P0 ;  /* 0x000000070c007c0c */ /* 0x004fe2000c721270 */
[----:B------:R2:W-:Y:S01]  /*8d30*/  @P4 STG.E.U8 desc[UR16][R4.64], R75 ;  /* 0x0000004b04004986 */ /* 0x0005e2000c101110 */
[CC--:B---3--:R-:W-:Y:S01]  /*8d40*/  IADD3 R6, P4, PT, R10.reuse, R2.reuse, RZ ;  /* 0x000000020a067210 */ /* 0x0c8fe20007f9e0ff */
[----:B-----5:R-:W-:Y:S01]  /*8d50*/  VIADD R11, R10, UR5 ;  /* 0x000000050a0b7c36 */ /* 0x020fe20008000000 */
[----:B------:R-:W3:Y:S01]  /*8d60*/  LDCU UR7, c[0x0][0x39c] ;  /* 0x00007380ff0777ac */ /* 0x000ee20008000800 */
[----:B------:R-:W-:Y:S01]  /*8d70*/  VIADD R12, R0, 0x4d ;  /* 0x0000004d000c7836 */ /* 0x000fe20000000000 */
[-C--:B------:R-:W-:Y:S01]  /*8d80*/  LEA.HI.X.SX32 R7, R10, R3.reuse, 0x1, P4 ;  /* 0x000000030a077211 */ /* 0x080fe200020f0eff */
[----:B------:R-:W-:Y:S01]  /*8d90*/  VIADD R10, R0, 0x4c ;  /* 0x0000004c000a7836 */ /* 0x000fe20000000000 */
[----:B------:R-:W-:Y:S02]  /*8da0*/  IADD3 R8, P4, PT, R11, R2, RZ ;  /* 0x000000020b087210 */ /* 0x000fe40007f9e0ff */
[----:B------:R-:W-:Y:S01]  /*8db0*/  F2FP.SATFINITE.E4M3.F32.PACK_AB_MERGE_C R103, R103, R102, RZ ;  /* 0x000000666767723e */ /* 0x000fe200048070ff */
[----:B------:R5:W-:Y:S01]  /*8dc0*/  @P6 STG.E.U8 desc[UR16][R6.64], R13 ;  /* 0x0000000d06006986 */ /* 0x000be2000c101110 */
[C---:B------:R-:W-:Y:S01]  /*8dd0*/  LEA.HI.X.SX32 R9, R11.reuse, R3, 0x1, P4 ;  /* 0x000000030b097211 */ /* 0x040fe200020f0eff */
[----:B------:R-:W-:Y:S01]  /*8de0*/  VIADD R11, R11, UR5 ;  /* 0x000000050b0b7c36 */ /* 0x000fe20008000000 */
[----:B-1----:R-:W-:Y:S01]  /*8df0*/  ISETP.LT.AND P4, PT, R10, UR4, !P0 ;  /* 0x000000040a007c0c */ /* 0x002fe2000c781270 */
[----:B------:R-:W1:Y:S01]  /*8e00*/  LDCU UR4, c[0x0][0x39c] ;  /* 0x00007380ff0477ac */ /* 0x000e620008000800 */
[----:B------:R-:W-:Y:S01]  /*8e10*/  PRMT R10, R77, 0x9910, RZ ;  /* 0x000099104d0a7816 */ /* 0x000fe200000000ff */
[----:B------:R3:W-:Y:S01]  /*8e20*/  @P5 STG.E.U8 desc[UR16][R8.64], R77 ;  /* 0x0000004d08005986 */ /* 0x0007e2000c101110 */
[----:B--2---:R-:W-:-:S02]  /*8e30*/  IADD3 R4, P5, PT, R11, R2, RZ ;  /* 0x000000020b047210 */ /* 0x004fc40007fbe0ff */
[----:B------:R-:W-:Y:S02]  /*8e40*/  F2FP.SATFINITE.E4M3.F32.PACK_AB_MERGE_C R105, R105, R104, RZ ;  /* 0x000000686969723e */ /* 0x000fe400048070ff */
[CC--:B------:R-:W-:Y:S01]  /*8e50*/  LEA.HI.X.SX32 R5, R11.reuse, R3.reuse, 0x1, P5 ;  /* 0x000000030b057211 */ /* 0x0c0fe200028f0eff */
[----:B------:R-:W-:Y:S01]  /*8e60*/  VIADD R11, R11, UR5 ;  /* 0x000000050b0b7c36 */ /* 0x000fe20008000000 */
[----:B-----5:R-:W-:Y:S02]  /*8e70*/  SHF.R.S32.HI R13, RZ, 0x8, R10 ;  /* 0x00000008ff0d7819 */ /* 0x020fe4000001140a */
[----:B0-----:R-:W-:Y:S01]  /*8e80*/  ISETP.LT.AND P5, PT, R12, UR6, !P0 ;  /* 0x000000060c007c0c */ /* 0x001fe2000c7a1270 */
[----:B------:R-:W0:Y:S01]  /*8e90*/  LDCU UR6, c[0x0][0x39c] ;  /* 0x00007380ff0677ac */ /* 0x000e220008000800 */
[C---:B------:R-:W-:Y:S01]  /*8ea0*/  VIADD R10, R11.reuse, UR5 ;  /* 0x000000050b0a7c36 */ /* 0x040fe20008000000 */
[----:B------:R2:W-:Y:S01]  /*8eb0*/  @P2 STG.E.U8 desc[UR16][R4.64], R13 ;  /* 0x0000000d04002986 */ /* 0x0005e2000c101110 */
[----:B------:R-:W-:Y:S01]  /*8ec0*/  IADD3 R6, P2, PT, R11, R2, RZ ;  /* 0x000000020b067210 */ /* 0x000fe20007f5e0ff */
[C---:B---3--:R-:W-:Y:S01]  /*8ed0*/  VIADD R8, R0.reuse, 0x4e ;  /* 0x0000004e00087836 */ /* 0x048fe20000000000 */
[----:B------:R-:W-:Y:S01]  /*8ee0*/  PRMT R12, R79, 0x9910, RZ ;  /* 0x000099104f0c7816 */ /* 0x000fe200000000ff */
[----:B------:R-:W-:Y:S01]  /*8ef0*/  VIADD R9, R0, 0x4f ;  /* 0x0000004f00097836 */ /* 0x000fe20000000000 */
[----:B------:R-:W-:-:S02]  /*8f00*/  LEA.HI.X.SX32 R7, R11, R3, 0x1, P2 ;  /* 0x000000030b077211 */ /* 0x000fc400010f0eff */
[----:B-1----:R-:W-:Y:S01]  /*8f10*/  ISETP.LT.AND P2, PT, R8, UR4, !P0 ;  /* 0x0000000408007c0c */ /* 0x002fe2000c741270 */
        /* <DEDUP_REMOVED lines=13> */
[----:B0-----:R-:W-:Y:S01]  /*8ff0*/  ISETP.LT.AND P1, PT, R5, UR6, !P0 ;  /* 0x0000000605007c0c */ /* 0x001fe2000c721270 */
[----:B-1----:R-:W-:Y:S01]  /*9000*/  VIADD R7, R0, 0x51 ;  /* 0x0000005100077836 */ /* 0x002fe20000000000 */
        /* <DEDUP_REMOVED lines=186> */
[----:B------:R-:W-:Y:S01]  /*9bb0*/  IADD3 R6, P2, PT, R11, R2, RZ ;  /* 0x000000020b067210 */ /* 0x000fe20007f5e0ff */
[----:B------:R5:W-:Y:S01]  /*9bc0*/  @P4 STG.E.U8 desc[UR16][R4.64], R13 ;  /* 0x0000000d04004986 */ /* 0x000be2000c101110 */
[----:B------:R-:W-:Y:S02]  /*9bd0*/  F2FP.SATFINITE.E4M3.F32.PACK_AB_MERGE_C R123, R123, R122, RZ ;  /* 0x0000007a7b7b723e */ /* 0x000fe400048070ff */
[CC--:B------:R-:W-:Y:S01]  /*9be0*/  LEA.HI.X.SX32 R7, R11.reuse, R3.reuse, 0x1, P2 ;  /* 0x000000030b077211 */ /* 0x0c0fe200010f0eff */
[----:B------:R-:W-:Y:S01]  /*9bf0*/  VIADD R11, R11, UR5 ;  /* 0x000000050b0b7c36 */ /* 0x000fe20008000000 */
[----:B---3--:R-:W-:Y:S01]  /*9c00*/  ISETP.LT.AND P2, PT, R10, UR4, !P0 ;  /* 0x000000040a007c0c */ /* 0x008fe2000c741270 */
[----:B------:R-:W3:Y:S01]  /*9c10*/  LDCU UR4, c[0x0][0x39c] ;  /* 0x00007380ff0477ac */ /* 0x000ee20008000800 */
[----:B------:R-:W-:Y:S01]  /*9c20*/  F2FP.SATFINITE.E4M3.F32.PACK_AB_MERGE_C R125, R125, R124, RZ ;  /* 0x0000007c7d7d723e */ /* 0x000fe200048070ff */
[----:B------:R1:W-:Y:S01]  /*9c30*/  @P1 STG.E.U8 desc[UR16][R6.64], R103 ;  /* 0x0000006706001986 */ /* 0x0003e2000c101110 */
[C---:B0-----:R-:W-:Y:S01]  /*9c40*/  IADD3 R8, P1, PT, R11.reuse, R2, RZ ;  /* 0x000000020b087210 */ /* 0x041fe20007f3e0ff */
[----:B------:R-:W-:Y:S01]  /*9c50*/  VIADD R10, R11, UR5 ;  /* 0x000000050b0a7c36 */ /* 0x000fe20008000000 */
[----:B------:R-:W-:Y:S01]  /*9c60*/  PRMT R17, R125, 0x9910, RZ ;  /* 0x000099107d117816 */ /* 0x000fe200000000ff */
[----:B-----5:R-:W-:Y:S01]  /*9c70*/  VIADD R5, R0, 0x68 ;  /* 0x0000006800057836 */ /* 0x020fe20000000000 */
[----:B------:R-:W-:-:S02]  /*9c80*/  LEA.HI.X.SX32 R9, R11, R3, 0x1, P1 ;  /* 0x000000030b097211 */ /* 0x000fc400008f0eff */
[----:B------:R-:W-:Y:S01]  /*9c90*/  SHF.R.S32.HI R11, RZ, 0x8, R12 ;  /* 0x00000008ff0b7819 */ /* 0x000fe2000001140c */
[----:B------:R-:W-:Y:S01]  /*9ca0*/  VIADD R12, R0, 0x6c ;  /* 0x0000006c000c7836 */ /* 0x000fe20000000000 */
[-C--:B------:R-:W-:Y:S02]  /*9cb0*/  IADD3 R4, P4, PT, R10, R2.reuse, RZ ;  /* 0x000000020a047210 */ /* 0x080fe40007f9e0ff */
[----:B--2---:R-:W-:Y:S01]  /*9cc0*/  ISETP.LT.AND P1, PT, R14, UR6, !P0 ;  /* 0x000000060e007c0c */ /* 0x004fe2000c721270 */
[----:B-1----:R-:W-:Y:S01]  /*9cd0*/  VIADD R6, R0, 0x69 ;  /* 0x0000006900067836 */ /* 0x002fe20000000000 */
[----:B------:R0:W-:Y:S01]  /*9ce0*/  @P6 STG.E.U8 desc[UR16][R8.64], R11 ;  /* 0x0000000b08006986 */ /* 0x0001e2000c101110 */
[----:B------:R-:W-:Y:S01]  /*9cf0*/  ISETP.LT.AND P6, PT, R5, UR7, !P0 ;  /* 0x0000000705007c0c */ /* 0x000fe2000c7c1270 */
[----:B------:R-:W1:Y:S01]  /*9d00*/  LDCU UR6, c[0x0][0x39c] ;  /* 0x00007380ff0677ac */ /* 0x000e620008000800 */
[CC--:B------:R-:W-:Y:S01]  /*9d10*/  LEA.HI.X.SX32 R5, R10.reuse, R3.reuse, 0x1, P4 ;  /* 0x000000030a057211 */ /* 0x0c0fe200020f0eff */
[----:B------:R-:W-:Y:S01]  /*9d20*/  VIADD R10, R10, UR5 ;  /* 0x000000050a0a7c36 */ /* 0x000fe20008000000 */
[----:B---3--:R-:W-:Y:S01]  /*9d30*/  ISETP.LT.AND P4, PT, R6, UR4, !P0 ;  /* 0x0000000406007c0c */ /* 0x008fe2000c781270 */
[----:B------:R-:W2:Y:S01]  /*9d40*/  LDCU UR4, c[0x0][0x39c] ;  /* 0x00007380ff0477ac */ /* 0x000ea20008000800 */
[----:B------:R-:W-:Y:S01]  /*9d50*/  PRMT R13, R105, 0x9910, RZ ;  /* 0x00009910690d7816 */ /* 0x000fe200000000ff */
[----:B------:R3:W-:Y:S01]  /*9d60*/  @P3 STG.E.U8 desc[UR16][R4.64], R105 ;  /* 0x0000006904003986 */ /* 0x0007e2000c101110 */
[C---:B------:R-:W-:Y:S01]  /*9d70*/  IADD3 R6, P3, PT, R10.reuse, R2, RZ ;  /* 0x000000020a067210 */ /* 0x040fe20007f7e0ff */
[----:B------:R-:W5:Y:S01]  /*9d80*/  LDCU UR7, c[0x0][0x39c] ;  /* 0x00007380ff0777ac */ /* 0x000f620008000800 */
[----:B------:R-:W-:Y:S01]  /*9d90*/  SHF.R.S32.HI R13, RZ, 0x8, R13 ;  /* 0x00000008ff0d7819 */ /* 0x000fe2000001140d */
[C---:B0-----:R-:W-:Y:S01]  /*9da0*/  VIADD R11, R10.reuse, UR5 ;  /* 0x000000050a0b7c36 */ /* 0x041fe20008000000 */
[----:B------:R-:W-:Y:S01]  /*9db0*/  LEA.HI.X.SX32 R7, R10, R3, 0x1, P3 ;  /* 0x000000030a077211 */ /* 0x000fe200018f0eff */
[----:B------:R-:W-:Y:S01]  /*9dc0*/  VIADD R14, R0, 0x79 ;  /* 0x00000079000e7836 */ /* 0x000fe20000000000 */
[----:B------:R-:W-:-:S02]  /*9dd0*/  PRMT R10, R107, 0x9910, RZ ;  /* 0x000099106b0a7816 */ /* 0x000fc400000000ff */
[C---:B------:R-:W-:Y:S01]  /*9de0*/  IADD3 R8, P3, PT, R11.reuse, R2, RZ ;  /* 0x000000020b087210 */ /* 0x040fe20007f7e0ff */
[----:B------:R0:W-:Y:S01]  /*9df0*/  @P5 STG.E.U8 desc[UR16][R6.64], R13 ;  /* 0x0000000d06005986 */ /* 0x0001e2000c101110 */
[----:B------:R-:W-:Y:S01]  /*9e00*/  SHF.R.S32.HI R17, RZ, 0x8, R17 ;  /* 0x00000008ff117819 */ /* 0x000fe20000011411 */
[C---:B---3--:R-:W-:Y:S01]  /*9e10*/  VIADD R4, R0.reuse, 0x6a ;  /* 0x0000006a00047836 */ /* 0x048fe20000000000 */
[C---:B------:R-:W-:Y:S01]  /*9e20*/  LEA.HI.X.SX32 R9, R11.reuse, R3, 0x1, P3 ;  /* 0x000000030b097211 */ /* 0x040fe200018f0eff */
[----:B------:R-:W-:Y:S01]  /*9e30*/  VIADD R11, R11, UR5 ;  /* 0x000000050b0b7c36 */ /* 0x000fe20008000000 */
[----:B------:R-:W-:Y:S01]  /*9e40*/  F2FP.SATFINITE.E4M3.F32.PACK_AB_MERGE_C R127, R127, R126, RZ ;  /* 0x0000007e7f7f723e */ /* 0x000fe200048070ff */
[----:B------:R-:W-:Y:S01]  /*9e50*/  VIADD R5, R0, 0x6b ;  /* 0x0000006b00057836 */ /* 0x000fe20000000000 */
[----:B--2---:R-:W-:Y:S01]  /*9e60*/  ISETP.LT.AND P3, PT, R4, UR4, !P0 ;  /* 0x0000000404007c0c */ /* 0x004fe2000c761270 */
[----:B------:R2:W-:Y:S01]  /*9e70*/  @P2 STG.E.U8 desc[UR16][R8.64], R107 ;  /* 0x0000006b08002986 */ /* 0x0005e2000c101110 */
[----:B------:R-:W-:Y:S01]  /*9e80*/  IADD3 R4, P2, PT, R11, R2, RZ ;  /* 0x000000020b047210 */ /* 0x000fe20007f5e0ff */
[----:B------:R-:W3:Y:S01]  /*9e90*/  LDCU UR4, c[0x0][0x39c] ;  /* 0x00007380ff0477ac */ /* 0x000ee20008000800 */
[----:B-1----:R-:W-:-:S02]  /*9ea0*/  ISETP.LT.AND P5, PT, R5, UR6, !P0 ;  /* 0x0000000605007c0c */ /* 0x002fc4000c7a1270 */
[CC--:B------:R-:W-:Y:S01]  /*9eb0*/  LEA.HI.X.SX32 R5, R11.reuse, R3.reuse, 0x1, P2 ;  /* 0x000000030b057211 */ /* 0x0c0fe200010f0eff */
[----:B------:R-:W-:Y:S01]  /*9ec0*/  VIADD R11, R11, UR5 ;  /* 0x000000050b0b7c36 */ /* 0x000fe20008000000 */
[----:B0-----:R-:W-:Y:S01]  /*9ed0*/  SHF.R.S32.HI R13, RZ, 0x8, R10 ;  /* 0x00000008ff0d7819 */ /* 0x001fe2000001140a */
[----:B------:R-:W0:Y:S01]  /*9ee0*/  LDCU UR6, c[0x0][0x39c] ;  /* 0x00007380ff0677ac */ /* 0x000e220008000800 */
[----:B-----5:R-:W-:Y:S01]  /*9ef0*/  ISETP.LT.AND P2, PT, R12, UR7, !P0 ;  /* 0x000000070c007c0c */ /* 0x020fe2000c741270 */
[----:B------:R-:W-:Y:S01]  /*9f00*/  VIADD R10, R11, UR5 ;  /* 0x000000050b0a7c36 */ /* 0x000fe20008000000 */
[----:B------:R-:W-:Y:S01]  /*9f10*/  F2FP.SATFINITE.E4M3.F32.PACK_AB_MERGE_C R129, R129, R128, RZ ;  /* 0x000000808181723e */ /* 0x000fe200048070ff */
[----:B------:R1:W-:Y:S01]  /*9f20*/  @P1 STG.E.U8 desc[UR16][R4.64], R13 ;  /* 0x0000000d04001986 */ /* 0x0003e2000c101110 */
[----:B------:R-:W-:Y:S01]  /*9f30*/  IADD3 R6, P1, PT, R11, R2, RZ ;  /* 0x000000020b067210 */ /* 0x000fe20007f3e0ff */
[----:B------:R-:W-:Y:S01]  /*9f40*/  VIADD R12, R0, 0x6d ;  /* 0x0000006d000c7836 */ /* 0x000fe20000000000 */
[----:B--2---:R-:W-:Y:S01]  /*9f50*/  PRMT R9, R109, 0x9910, RZ ;  /* 0x000099106d097816 */ /* 0x004fe200000000ff */
        /* <DEDUP_REMOVED lines=10> */
[----:B---3--:R-:W-:Y:S01]  /*a000*/  ISETP.LT.AND P1, PT, R12, UR4, !P0 ;  /* 0x000000040c007c0c */ /* 0x008fe2000c721270 */
        /* <DEDUP_REMOVED lines=12> */
[CC--:B-----5:R-:W-:Y:S01]  /*a0d0*/  IADD3 R6, P3, PT, R10.reuse, R2.reuse, RZ ;  /* 0x000000020a067210 */ /* 0x0e0fe20007f7e0ff */
[----:B---3--:R-:W-:Y:S01]  /*a0e0*/  VIADD R11, R10, UR5 ;  /* 0x000000050a0b7c36 */ /* 0x008fe20008000000 */
[----:B------:R-:W3:Y:S01]  /*a0f0*/  LDCU UR7, c[0x0][0x39c] ;  /* 0x00007380ff0777ac */ /* 0x000ee20008000800 */
[----:B------:R-:W-:Y:S01]  /*a100*/  VIADD R12, R0, 0x71 ;  /* 0x00000071000c7836 */ /* 0x000fe20000000000 */
[-C--:B------:R-:W-:Y:S01]  /*a110*/  LEA.HI.X.SX32 R7, R10, R3.reuse, 0x1, P3 ;  /* 0x000000030a077211 */ /* 0x080fe200018f0eff */
[----:B------:R-:W-:Y:S01]  /*a120*/  VIADD R10, R0, 0x70 ;  /* 0x00000070000a7836 */ /* 0x000fe20000000000 */
[-C--:B------:R-:W-:Y:S02]  /*a130*/  IADD3 R8, P3, PT, R11, R2.reuse, RZ ;  /* 0x000000020b087210 */ /* 0x080fe40007f7e0ff */
[----:B------:R-:W-:Y:S01]  /*a140*/  PRMT R19, R131, 0x9910, RZ ;  /* 0x0000991083137816 */ /* 0x000fe200000000ff */
        /* <DEDUP_REMOVED lines=8> */
[----:B------:R-:W-:Y:S02]  /*a1d0*/  SHF.R.S32.HI R19, RZ, 0x8, R19 ;  /* 0x00000008ff137819 */ /* 0x000fe40000011413 */
[C---:B------:R-:W-:Y:S01]  /*a1e0*/  LEA.HI.X.SX32 R5, R11.reuse, R3, 0x1, P2 ;  /* 0x000000030b057211 */ /* 0x040fe200010f0eff */
[----:B------:R-:W-:Y:S01]  /*a1f0*/  VIADD R11, R11, UR5 ;  /* 0x000000050b0b7c36 */ /* 0x000fe20008000000 */
[----:B-----5:R-:W-:Y:S02]  /*a200*/  SHF.R.S32.HI R13, RZ, 0x8, R10 ;  /* 0x00000008ff0d7819 */ /* 0x020fe4000001140a */
[----:B0-----:R-:W-:Y:S01]  /*a210*/  ISETP.LT.AND P2, PT, R12, UR6, !P0 ;  /* 0x000000060c007c0c */ /* 0x001fe2000c741270 */
[----:B------:R-:W0:Y:S01]  /*a220*/  LDCU UR6, c[0x0][0x39c] ;  /* 0x00007380ff0677ac */ /* 0x000e220008000800 */
[----:B------:R-:W-:Y:S01]  /*a230*/  PRMT R12, R115, 0x9910, RZ ;  /* 0x00009910730c7816 */ /* 0x000fe200000000ff */
[----:B------:R2:W-:Y:S01]  /*a240*/  @P1 STG.E.U8 desc[UR16][R4.64], R13 ;  /* 0x0000000d04001986 */ /* 0x0005e2000c101110 */
[----:B------:R-:W-:Y:S01]  /*a250*/  IADD3 R6, P1, PT, R11, R2, RZ ;  /* 0x000000020b067210 */ /* 0x000fe20007f3e0ff */
[----:B---3--:R-:W-:-:S02]  /*a260*/  VIADD R8, R0, 0x72 ;  /* 0x0000007200087836 */ /* 0x008fc40000000000 */
[C---:B------:R-:W-:Y:S01]  /*a270*/  VIADD R10, R11.reuse, UR5 ;  /* 0x000000050b0a7c36 */ /* 0x040fe20008000000 */
[-C--:B------:R-:W-:Y:S01]  /*a280*/  LEA.HI.X.SX32 R7, R11, R3.reuse, 0x1, P1 ;  /* 0x000000030b077211 */ /* 0x080fe200008f0eff */
[----:B------:R-:W-:Y:S01]  /*a290*/  VIADD R9, R0, 0x73 ;  /* 0x0000007300097836 */ /* 0x000fe20000000000 */
[----:B-1----:R-:W-:Y:S01]  /*a2a0*/  ISETP.LT.AND P1, PT, R8, UR4, !P0 ;  /* 0x0000000408007c0c */ /* 0x002fe2000c721270 */
[----:B------:R-:W-:Y:S01]  /*a2b0*/  IMAD.MOV.U32 R11, RZ, RZ, R12 ;  /* 0x000000ffff0b7224 */ /* 0x000fe200078e000c */
[CC--:B------:R-:W-:Y:S01]  /*a2c0*/  IADD3 R8, P5, PT, R10.reuse, R2.reuse, RZ ;  /* 0x000000020a087210 */ /* 0x0c0fe20007fbe0ff */
[----:B------:R1:W-:Y:S01]  /*a2d0*/  @P6 STG.E.U8 desc[UR16][R6.64], R115 ;  /* 0x0000007306006986 */ /* 0x0003e2000c101110 */
[----:B------:R-:W-:Y:S01]  /*a2e0*/  ISETP.LT.AND P6, PT, R9, UR7, !P0 ;  /* 0x0000000709007c0c */ /* 0x000fe2000c7c1270 */
[----:B------:R-:W3:Y:S01]  /*a2f0*/  LDCU UR4, c[0x0][0x39c] ;  /* 0x00007380ff0477ac */ /* 0x000ee20008000800 */
[CC--:B------:R-:W-:Y:S01]  /*a300*/  LEA.HI.X.SX32 R9, R10.reuse, R3.reuse, 0x1, P5 ;  /* 0x000000030a097211 */ /* 0x0c0fe200028f0eff */
[----:B------:R-:W-:Y:S01]  /*a310*/  VIADD R10, R10, UR5 ;  /* 0x000000050a0a7c36 */ /* 0x000fe20008000000 */
[----:B------:R-:W-:Y:S01]  /*a320*/  SHF.R.S32.HI R11, RZ, 0x8, R11 ;  /* 0x00000008ff0b7819 */ /* 0x000fe2000001140b */
[C---:B--2---:R-:W-:Y:S01]  /*a330*/  VIADD R5, R0.reuse, 0x74 ;  /* 0x0000007400057836 */ /* 0x044fe20000000000 */
[----:B------:R-:W2:Y:S01]  /*a340*/  LDCU UR7, c[0x0][0x39c] ;  /* 0x00007380ff0777ac */ /* 0x000ea20008000800 */
[----:B------:R-:W-:Y:S01]  /*a350*/  PRMT R13, R117, 0x9910, RZ ;  /* 0x00009910750d7816 */ /* 0x000fe200000000ff */
[----:B------:R-:W-:Y:S01]  /*a360*/  VIADD R12, R0, 0x78 ;  /* 0x00000078000c7836 */ /* 0x000fe20000000000 */
[----:B------:R5:W-:Y:S01]  /*a370*/  @P4 STG.E.U8 desc[UR16][R8.64], R11 ;  /* 0x0000000b08004986 */ /* 0x000be2000c101110 */
[----:B------:R-:W-:Y:S01]  /*a380*/  IADD3 R4, P4, PT, R10, R2, RZ ;  /* 0x000000020a047210 */ /* 0x000fe20007f9e0ff */
[----:B-1----:R-:W-:Y:S01]  /*a390*/  VIADD R7, R0, 0x75 ;  /* 0x0000007500077836 */ /* 0x002fe20000000000 */
[----:B0-----:R-:W-:Y:S01]  /*a3a0*/  ISETP.LT.AND P5, PT, R5, UR6, !P0 ;  /* 0x0000000605007c0c */ /* 0x001fe2000c7a1270 */
[----:B------:R-:W0:Y:S01]  /*a3b0*/  LDCU UR6, c[0x0][0x39c] ;  /* 0x00007380ff0677ac */ /* 0x000e220008000800 */
[C---:B------:R-:W-:Y:S01]  /*a3c0*/  LEA.HI.X.SX32 R5, R10.reuse, R3, 0x1, P4 ;  /* 0x000000030a057211 */ /* 0x040fe200020f0eff */
[----:B------:R-:W-:Y:S01]  /*a3d0*/  VIADD R10, R10, UR5 ;  /* 0x000000050a0a7c36 */ /* 0x000fe20008000000 */
[----:B------:R-:W-:-:S03]  /*a3e0*/  SHF.R.S32.HI R13, RZ, 0x8, R13 ;  /* 0x00000008ff0d7819 */ /* 0x000fc6000001140d */
[----:B------:R1:W-:Y:S01]  /*a3f0*/  @P3 STG.E.U8 desc[UR16][R4.64], R117 ;  /* 0x0000007504003986 */ /* 0x0003e2000c101110 */
[CC--:B------:R-:W-:Y:S01]  /*a400*/  IADD3 R6, P3, PT, R10.reuse, R2.reuse, RZ ;  /* 0x000000020a067210 */ /* 0x0c0fe20007f7e0ff */
[----:B-----5:R-:W-:Y:S01]  /*a410*/  VIADD R11, R10, UR5 ;  /* 0x000000050a0b7c36 */ /* 0x020fe20008000000 */
[----:B---3--:R-:W-:Y:S01]  /*a420*/  ISETP.LT.AND P4, PT, R7, UR4, !P0 ;  /* 0x0000000407007c0c */ /* 0x008fe2000c781270 */
[----:B------:R-:W-:Y:S01]  /*a430*/  VIADD R9, R0, 0x76 ;  /* 0x0000007600097836 */ /* 0x000fe20000000000 */
[-C--:B------:R-:W-:Y:S01]  /*a440*/  LEA.HI.X.SX32 R7, R10, R3.reuse, 0x1, P3 ;  /* 0x000000030a077211 */ /* 0x080fe200018f0eff */
[----:B------:R-:W-:Y:S01]  /*a450*/  VIADD R10, R0, 0x77 ;  /* 0x00000077000a7836 */ /* 0x000fe20000000000 */
[----:B------:R-:W-:Y:S01]  /*a460*/  IADD3 R8, P3, PT, R11, R2, RZ ;  /* 0x000000020b087210 */ /* 0x000fe20007f7e0ff */
[----:B------:R-:W3:Y:S02]  /*a470*/  LDCU UR4, c[0x0][0x39c] ;  /* 0x00007380ff0477ac */ /* 0x000ee40008000800 */
        /* <DEDUP_REMOVED lines=8> */
[C---:B------:R-:W-:Y:S01]  /*a500*/  IADD3 R4, P1, PT, R11.reuse, R2, RZ ;  /* 0x000000020b047210 */ /* 0x040fe20007f3e0ff */
[C---:B------:R-:W-:Y:S01]  /*a510*/  VIADD R10, R11.reuse, UR5 ;  /* 0x000000050b0a7c36 */ /* 0x040fe20008000000 */
[----:B------:R-:W1:Y:S01]  /*a520*/  LDCU UR6, c[0x0][0x39c] ;  /* 0x00007380ff0677ac */ /* 0x000e620008000800 */
[----:B-----5:R-:W-:Y:S01]  /*a530*/  IMAD.MOV.U32 R6, RZ, RZ, R5 ;  /* 0x000000ffff067224 */ /* 0x020fe200078e0005 */
[----:B------:R-:W-:Y:S01]  /*a540*/  LEA.HI.X.SX32 R5, R11, R3, 0x1, P1 ;  /* 0x000000030b057211 */ /* 0x000fe200008f0eff */
[----:B------:R-:W-:-:S03]  /*a550*/  VIADD R13, R0, 0x7a ;  /* 0x0000007a000d7836 */ /* 0x000fc60000000000 */
[----:B------:R-:W-:Y:S02]  /*a560*/  SHF.R.S32.HI R11, RZ, 0x8, R6 ;  /* 0x00000008ff0b7819 */ /* 0x000fe40000011406 */
[----:B------:R-:W-:-:S03]  /*a570*/  IADD3 R6, P1, PT, R10, R2, RZ ;  /* 0x000000020a067210 */ /* 0x000fc60007f3e0ff */
[----:B------:R5:W-:Y:S01]  /*a580*/  @P6 STG.E.U8 desc[UR16][R4.64], R11 ;  /* 0x0000000b04006986 */ /* 0x000be2000c101110 */
[CC--:B------:R-:W-:Y:S01]  /*a590*/  LEA.HI.X.SX32 R7, R10.reuse, R3.reuse, 0x1, P1 ;  /* 0x000000030a077211 */ /* 0x0c0fe200008f0eff */
[----:B------:R-:W-:Y:S01]  /*a5a0*/  VIADD R10, R10, UR5 ;  /* 0x000000050a0a7c36 */ /* 0x000fe20008000000 */
[----:B---3--:R-:W-:Y:S01]  /*a5b0*/  ISETP.LT.AND P1, PT, R12, UR4, !P0 ;  /* 0x000000040c007c0c */ /* 0x008fe2000c721270 */
[----:B------:R-:W3:Y:S01]  /*a5c0*/  LDCU UR4, c[0x0][0x39c] ;  /* 0x00007380ff0477ac */ /* 0x000ee20008000800 */
[----:B------:R-:W-:Y:S01]  /*a5d0*/  PRMT R12, R121, 0x9910, RZ ;  /* 0x00009910790c7816 */ /* 0x000fe200000000ff */
[----:B------:R4:W-:Y:S01]  /*a5e0*/  @P5 STG.E.U8 desc[UR16][R6.64], R121 ;  /* 0x0000007906005986 */ /* 0x0009e2000c101110 */
[----:B0-----:R-:W-:Y:S02]  /*a5f0*/  IADD3 R8, P5, PT, R10, R2, RZ ;  /* 0x000000020a087210 */ /* 0x001fe40007fbe0ff */
[----:B-1----:R-:W-:Y:S01]  /*a600*/  ISETP.LT.AND P6, PT, R14, UR6, !P0 ;  /* 0x000000060e007c0c */ /* 0x002fe2000c7c1270 */
[----:B------:R-:W0:Y:S01]  /*a610*/  LDCU UR6, c[0x0][0x39c] ;  /* 0x00007380ff0677ac */ /* 0x000e220008000800 */
[C---:B------:R-:W-:Y:S01]  /*a620*/  LEA.HI.X.SX32 R9, R10.reuse, R3, 0x1, P5 ;  /* 0x000000030a097211 */ /* 0x040fe200028f0eff */
[----:B------:R-:W-:Y:S01]  /*a630*/  VIADD R10, R10, UR5 ;  /* 0x000000050a0a7c36 */ /* 0x000fe20008000000 */
[----:B-----5:R-:W-:Y:S01]  /*a640*/  SHF.R.S32.HI R11, RZ, 0x8, R12 ;  /* 0x00000008ff0b7819 */ /* 0x020fe2000001140c */
[----:B------:R-:W-:Y:S01]  /*a650*/  VIADD R12, R0, 0x7c ;  /* 0x0000007c000c7836 */ /* 0x000fe20000000000 */
[----:B--2---:R-:W-:-:S02]  /*a660*/  ISETP.LT.AND P5, PT, R13, UR7, !P0 ;  /* 0x000000070d007c0c */ /* 0x004fc4000c7a1270 */
[----:B------:R-:W-:Y:S01]  /*a670*/  PRMT R13, R123, 0x9910, RZ ;  /* 0x000099107b0d7816 */ /* 0x000fe200000000ff */
[----:B------:R1:W-:Y:S01]  /*a680*/  @P4 STG.E.U8 desc[UR16][R8.64], R11 ;  /* 0x0000000b08004986 */ /* 0x0003e2000c101110 */
[-C--:B------:R-:W-:Y:S01]  /*a690*/  IADD3 R4, P4, PT, R10, R2.reuse, RZ ;  /* 0x000000020a047210 */ /* 0x080fe20007f9e0ff */
[----:B----4-:R-:W-:Y:S01]  /*a6a0*/  VIADD R6, R0, 0x7b ;  /* 0x0000007b00067836 */ /* 0x010fe20000000000 */
[----:B------:R-:W-:Y:S02]  /*a6b0*/  SHF.R.S32.HI R13, RZ, 0x8, R13 ;  /* 0x00000008ff0d7819 */ /* 0x000fe4000001140d */
[C---:B------:R-:W-:Y:S01]  /*a6c0*/  LEA.HI.X.SX32 R5, R10.reuse, R3, 0x1, P4 ;  /* 0x000000030a057211 */ /* 0x040fe200020f0eff */
[----:B------:R-:W-:Y:S01]  /*a6d0*/  VIADD R10, R10, UR5 ;  /* 0x000000050a0a7c36 */ /* 0x000fe20008000000 */
[----:B---3--:R-:W-:Y:S01]  /*a6e0*/  ISETP.LT.AND P4, PT, R6, UR4, !P0 ;  /* 0x0000000406007c0c */ /* 0x008fe2000c781270 */
[----:B------:R-:W2:Y:S02]  /*a6f0*/  LDCU UR4, c[0x0][0x39c] ;  /* 0x00007380ff0477ac */ /* 0x000ea40008000800 */
[----:B------:R3:W-:Y:S01]  /*a700*/  @P2 STG.E.U8 desc[UR16][R4.64], R123 ;  /* 0x0000007b04002986 */ /* 0x0007e2000c101110 */
[C---:B------:R-:W-:Y:S01]  /*a710*/  IADD3 R6, P2, PT, R10.reuse, R2, RZ ;  /* 0x000000020a067210 */ /* 0x040fe20007f5e0ff */
[----:B-1----:R-:W-:-:S03]  /*a720*/  VIADD R11, R10, UR5 ;  /* 0x000000050a0b7c36 */ /* 0x002fc60008000000 */
[-C--:B------:R-:W-:Y:S01]  /*a730*/  LEA.HI.X.SX32 R7, R10, R3.reuse, 0x1, P2 ;  /* 0x000000030a077211 */ /* 0x080fe200010f0eff */
[C---:B------:R-:W-:Y:S01]  /*a740*/  VIADD R10, R0.reuse, 0x7d ;  /* 0x0000007d000a7836 */ /* 0x040fe20000000000 */
[CC--:B------:R-:W-:Y:S01]  /*a750*/  IADD3 R8, P2, PT, R11.reuse, R2.reuse, RZ ;  /* 0x000000020b087210 */ /* 0x0c0fe20007f5e0ff */
[----:B------:R-:W-:Y:S02]  /*a760*/  VIADD R0, R0, 0x7f ;  /* 0x0000007f00007836 */ /* 0x000fe40000000000 */
[----:B------:R1:W-:Y:S01]  /*a770*/  @P3 STG.E.U8 desc[UR16][R6.64], R13 ;  /* 0x0000000d06003986 */ /* 0x0003e2000c101110 */
[CC--:B------:R-:W-:Y:S01]  /*a780*/  LEA.HI.X.SX32 R9, R11.reuse, R3.reuse, 0x1, P2 ;  /* 0x000000030b097211 */ /* 0x0c0fe200010f0eff */
[----:B------:R-:W-:Y:S01]  /*a790*/  VIADD R11, R11, UR5 ;  /* 0x000000050b0b7c36 */ /* 0x000fe20008000000 */
[----:B0-----:R-:W-:Y:S01]  /*a7a0*/  ISETP.LT.AND P3, PT, R12, UR6, !P0 ;  /* 0x000000060c007c0c */ /* 0x001fe2000c761270 */
[----:B------:R-:W0:Y:S02]  /*a7b0*/  LDCU UR6, c[0x0][0x39c] ;  /* 0x00007380ff0677ac */ /* 0x000e240008000800 */
[----:B------:R4:W-:Y:S01]  /*a7c0*/  @P1 STG.E.U8 desc[UR16][R8.64], R125 ;  /* 0x0000007d08001986 */ /* 0x0009e2000c101110 */
[----:B--2---:R-:W-:Y:S01]  /*a7d0*/  ISETP.LT.AND P2, PT, R10, UR4, !P0 ;  /* 0x000000040a007c0c */ /* 0x004fe2000c741270 */
[C---:B------:R-:W-:Y:S01]  /*a7e0*/  VIADD R10, R11.reuse, UR5 ;  /* 0x000000050b0a7c36 */ /* 0x040fe20008000000 */
[CC--:B---3--:R-:W-:Y:S01]  /*a7f0*/  IADD3 R4, P1, PT, R11.reuse, R2.reuse, RZ ;  /* 0x000000020b047210 */ /* 0x0c8fe20007f3e0ff */
[----:B------:R-:W2:Y:S03]  /*a800*/  LDCU UR4, c[0x0][0x39c] ;  /* 0x00007380ff0477ac */ /* 0x000ea60008000800 */
[----:B------:R-:W-:Y:S01]  /*a810*/  LEA.HI.X.SX32 R5, R11, R3, 0x1, P1 ;  /* 0x000000030b057211 */ /* 0x000fe200008f0eff */
[C---:B------:R-:W-:Y:S01]  /*a820*/  VIADD R11, R10.reuse, UR5 ;  /* 0x000000050a0b7c36 */ /* 0x040fe20008000000 */
[----:B-1----:R-:W-:-:S03]  /*a830*/  IADD3 R6, P1, PT, R10, R2, RZ ;  /* 0x000000020a067210 */ /* 0x002fc60007f3e0ff */
[C---:B------:R-:W-:Y:S01]  /*a840*/  VIADD R13, R11.reuse, UR5 ;  /* 0x000000050b0d7c36 */ /* 0x040fe20008000000 */
[----:B------:R1:W-:Y:S01]  /*a850*/  @P6 STG.E.U8 desc[UR16][R4.64], R17 ;  /* 0x0000001104006986 */ /* 0x0003e2000c101110 */
[-C--:B----4-:R-:W-:Y:S02]  /*a860*/  IADD3 R8, P6, PT, R11, R2.reuse, RZ ;  /* 0x000000020b087210 */ /* 0x090fe40007fde0ff */
[----:B------:R-:W-:Y:S01]  /*a870*/  VIADD R14, R13, UR5 ;  /* 0x000000050d0e7c36 */ /* 0x000fe20008000000 */
[-C--:B------:R-:W-:Y:S02]  /*a880*/  LEA.HI.X.SX32 R7, R10, R3.reuse, 0x1, P1 ;  /* 0x000000030a077211 */ /* 0x080fe400008f0eff */
[-C--:B------:R-:W-:Y:S01]  /*a890*/  LEA.HI.X.SX32 R9, R11, R3.reuse, 0x1, P6 ;  /* 0x000000030b097211 */ /* 0x080fe200030f0eff */
[C---:B------:R-:W-:Y:S01]  /*a8a0*/  VIADD R15, R14.reuse, UR5 ;  /* 0x000000050e0f7c36 */ /* 0x040fe20008000000 */
[-C--:B------:R-:W-:Y:S01]  /*a8b0*/  IADD3 R10, P1, PT, R13, R2.reuse, RZ ;  /* 0x000000020d0a7210 */ /* 0x080fe20007f3e0ff */
[----:B------:R3:W-:Y:S01]  /*a8c0*/  @P5 STG.E.U8 desc[UR16][R6.64], R127 ;  /* 0x0000007f06005986 */ /* 0x0007e2000c101110 */
[----:B------:R-:W-:Y:S01]  /*a8d0*/  IADD3 R12, P6, PT, R14, R2, RZ ;  /* 0x000000020e0c7210 */ /* 0x000fe20007fde0ff */
[----:B------:R-:W-:Y:S01]  /*a8e0*/  VIADD R16, R15, UR5 ;  /* 0x000000050f107c36 */ /* 0x000fe20008000000 */
[----:B------:R-:W-:-:S02]  /*a8f0*/  LEA.HI.X.SX32 R11, R13, R3, 0x1, P1 ;  /* 0x000000030d0b7211 */ /* 0x000fc400008f0eff */
[-C--:B------:R-:W-:Y:S02]  /*a900*/  LEA.HI.X.SX32 R13, R14, R3.reuse, 0x1, P6 ;  /* 0x000000030e0d7211 */ /* 0x080fe400030f0eff */
[-C--:B-1----:R-:W-:Y:S02]  /*a910*/  IADD3 R4, P6, PT, R16, R2.reuse, RZ ;  /* 0x0000000210047210 */ /* 0x082fe40007fde0ff */
[----:B--2---:R-:W-:Y:S02]  /*a920*/  ISETP.LT.AND P1, PT, R18, UR4, !P0 ;  /* 0x0000000412007c0c */ /* 0x004fe4000c721270 */
[----:B------:R-:W-:Y:S02]  /*a930*/  LEA.HI.X.SX32 R5, R16, R3, 0x1, P6 ;  /* 0x0000000310057211 */ /* 0x000fe400030f0eff */
[----:B0-----:R-:W-:Y:S02]  /*a940*/  ISETP.LT.AND P0, PT, R0, UR6, !P0 ;  /* 0x0000000600007c0c */ /* 0x001fe4000c701270 */
[----:B------:R-:W-:-:S02]  /*a950*/  IADD3 R2, P6, PT, R15, R2, RZ ;  /* 0x000000020f027210 */ /* 0x000fc40007fde0ff */
[----:B------:R-:W-:Y:S02]  /*a960*/  PRMT R0, R127, 0x9910, RZ ;  /* 0x000099107f007816 */ /* 0x000fe400000000ff */
[----:B------:R-:W-:Y:S02]  /*a970*/  PRMT R17, R129, 0x9910, RZ ;  /* 0x0000991081117816 */ /* 0x000fe400000000ff */
[----:B------:R-:W-:Y:S02]  /*a980*/  LEA.HI.X.SX32 R3, R15, R3, 0x1, P6 ;  /* 0x000000030f037211 */ /* 0x000fe400030f0eff */
[----:B------:R-:W-:Y:S02]  /*a990*/  SHF.R.S32.HI R15, RZ, 0x8, R0 ;  /* 0x00000008ff0f7819 */ /* 0x000fe40000011400 */
[----:B------:R-:W-:-:S03]  /*a9a0*/  SHF.R.S32.HI R17, RZ, 0x8, R17 ;  /* 0x00000008ff117819 */ /* 0x000fc60000011411 */
[----:B------:R3:W-:Y:S04]  /*a9b0*/  @P4 STG.E.U8 desc[UR16][R8.64], R15 ;  /* 0x0000000f08004986 */ /* 0x0007e8000c101110 */
[----:B------:R3:W-:Y:S04]  /*a9c0*/  @P3 STG.E.U8 desc[UR16][R10.64], R129 ;  /* 0x000000810a003986 */ /* 0x0007e8000c101110 */
[----:B------:R3:W-:Y:S04]  /*a9d0*/  @P2 STG.E.U8 desc[UR16][R12.64], R17 ;  /* 0x000000110c002986 */ /* 0x0007e8000c101110 */
[----:B------:R3:W-:Y:S04]  /*a9e0*/  @P1 STG.E.U8 desc[UR16][R2.64], R131 ;  /* 0x0000008302001986 */ /* 0x0007e8000c101110 */
[----:B------:R3:W-:Y:S01]  /*a9f0*/  @P0 STG.E.U8 desc[UR16][R4.64], R19 ;  /* 0x0000001304000986 */ /* 0x0007e2000c101110 */
[----:B------:R-:W-:Y:S06]  /*aa00*/  BAR.SYNC.DEFER_BLOCKING 0x0 ;  /* 0x0000000000007b1d */ /* 0x000fec0000010000 */
[----:B------:R-:W-:Y:S05]  /*aa10*/  BRA.U UP0, `(.L_x_13) ;  /* 0x0000000100a07547 */ /* 0x000fea000b800000 */
[----:B------:R-:W0:Y:S01]  /*aa20*/  S2UR UR5, SR_CgaCtaId ;  /* 0x00000000000579c3 */ /* 0x000e220000008800 */
[----:B------:R-:W-:Y:S01]  /*aa30*/  NOP ;  /* 0x0000000000007918 */ /* 0x000fe20000000000 */
[----:B------:R-:W-:Y:S01]  /*aa40*/  UMOV UR4, 0x50 ;  /* 0x0000005000047882 */ /* 0x000fe20000000000 */
[----:B------:R-:W-:Y:S02]  /*aa50*/  IMAD.U32 R0, RZ, RZ, UR19 ;  /* 0x00000013ff007e24 */ /* 0x000fe4000f8e00ff */
[----:B---3--:R-:W-:Y:S02]  /*aa60*/  IMAD.MOV.U32 R3, RZ, RZ, 0xf ;  /* 0x0000000fff037424 */ /* 0x008fe400078e00ff */
[----:B------:R-:W-:Y:S01]  /*aa70*/  IMAD.MOV.U32 R7, RZ, RZ, 0x1 ;  /* 0x00000001ff077424 */ /* 0x000fe200078e00ff */
[----:B------:R-:W-:-:S04]  /*aa80*/  LOP3.LUT R0, R0, 0xffff, RZ, 0xc0, !PT ;  /* 0x0000ffff00007812 */ /* 0x000fc800078ec0ff */
[----:B------:R-:W-:-:S05]  /*aa90*/  SHF.R.U32.HI R0, RZ, 0x5, R0 ;  /* 0x00000005ff007819 */ /* 0x000fca0000011600 */
[----:B------:R-:W-:Y:S01]  /*aaa0*/  VIADD R2, R0, 0x10 ;  /* 0x0000001000027836 */ /* 0x000fe20000000000 */
[----:B------:R-:W-:Y:S01]  /*aab0*/  SHF.L.U32 R0, R3, R0, RZ ;  /* 0x0000000003007219 */ /* 0x000fe200000006ff */
[----:B0-----:R-:W-:-:S03]  /*aac0*/  ULEA UR6, UR5, UR4, 0x18 ;  /* 0x0000000405067291 */ /* 0x001fc6000f8ec0ff */
[----:B------:R-:W-:-:S04]  /*aad0*/  SHF.L.U32 R3, R7, R2, RZ ;  /* 0x0000000207037219 */ /* 0x000fc800000006ff */
[----:B------:R-:W-:Y:S02]  /*aae0*/  LOP3.LUT R0, R3, R0, RZ, 0xfc, !PT ;  /* 0x0000000003007212 */ /* 0x000fe400078efcff */
[----:B------:R-:W0:Y:S02]  /*aaf0*/  LDS R5, [UR6] ;  /* 0x00000006ff057984 */ /* 0x000e240008000800 */
[C---:B------:R-:W-:Y:S02]  /*ab00*/  LOP3.LUT R2, R0.reuse, 0xffff, RZ, 0xc0, !PT ;  /* 0x0000ffff00027812 */ /* 0x040fe400078ec0ff */
[----:B0-----:R-:W-:-:S04]  /*ab10*/  LOP3.LUT R3, R0, 0xffff, R5, 0x80, !PT ;  /* 0x0000ffff00037812 */ /* 0x001fc800078e8005 */
[----:B------:R-:W-:-:S13]  /*ab20*/  ISETP.NE.AND P0, PT, R3, R2, PT ;  /* 0x000000020300720c */ /* 0x000fda0003f05270 */
[----:B------:R-:W-:Y:S05]  /*ab30*/  @P0 BRA `(.L_x_14) ;  /* 0x0000000000500947 */ /* 0x000fea0003800000 */
[----:B------:R-:W-:Y:S02]  /*ab40*/  SHF.R.U32.HI R5, RZ, 0x10, R5 ;  /* 0x00000010ff057819 */ /* 0x000fe40000011605 */
[----:B------:R-:W-:-:S04]  /*ab50*/  SHF.R.U32.HI R2, RZ, 0x10, R0 ;  /* 0x00000010ff027819 */ /* 0x000fc80000011600 */
[----:B------:R-:W-:-:S04]  /*ab60*/  LOP3.LUT R5, R5, R2, RZ, 0xc0, !PT ;  /* 0x0000000205057212 */ /* 0x000fc800078ec0ff */
[----:B------:R-:W-:-:S13]  /*ab70*/  ISETP.NE.AND P0, PT, R5, R2, PT ;  /* 0x000000020500720c */ /* 0x000fda0003f05270 */
[----:B------:R-:W-:Y:S05]  /*ab80*/  @P0 BRA `(.L_x_15) ;  /* 0x0000000000300947 */ /* 0x000fea0003800000 */
[----:B------:R-:W-:Y:S01]  /*ab90*/  R2UR UR4, R0 ;  /* 0x00000000000472ca */ /* 0x000fe200000e0000 */
[----:B------:R-:W-:Y:S01]  /*aba0*/  VOTEU.ANY UR5, UPT, PT ;  /* 0x0000000000057886 */ /* 0x000fe200038e0100 */
[----:B------:R-:W0:Y:S01]  /*abb0*/  S2R R0, SR_LANEID ;  /* 0x0000000000007919 */ /* 0x000e220000000000 */
[----:B------:R-:W-:-:S10]  /*abc0*/  UFLO.U32 UR5, UR5 ;  /* 0x00000005000572bd */ /* 0x000fd400080e0000 */
[----:B------:R-:W-:-:S06]  /*abd0*/  ULOP3.LUT UR4, URZ, UR4, URZ, 0x33, !UPT ;  /* 0x00000004ff047292 */ /* 0x000fcc000f8e33ff */
[----:B------:R-:W-:-:S04]  /*abe0*/  IMAD.U32 R2, RZ, RZ, UR4 ;  /* 0x00000004ff027e24 */ /* 0x000fc8000f8e00ff */
[----:B------:R-:W1:Y:S02]  /*abf0*/  REDUX UR7, R2 ;  /* 0x00000000020773c4 */ /* 0x000e640000000000 */
[----:B------:R2:W-:Y:S01]  /*ac00*/  UTCATOMSWS.AND URZ, UR4 ;  /* 0x0000000400ff79e3 */ /* 0x0005e20008000000 */
[----:B0-----:R-:W-:Y:S01]  /*ac10*/  ISETP.EQ.U32.AND P0, PT, R0, UR5, PT ;  /* 0x0000000500007c0c */ /* 0x001fe2000bf02070 */
[----:B-1----:R-:W-:-:S12]  /*ac20*/  IMAD.U32 R0, RZ, RZ, UR7 ;  /* 0x00000007ff007e24 */ /* 0x002fd8000f8e00ff */
[----:B------:R2:W-:Y:S01]  /*ac30*/  @P0 ATOMS.AND RZ, [UR6], R0 ;  /* 0x00000000ffff098c */ /* 0x0005e2000a800006 */
[----:B------:R-:W-:Y:S05]  /*ac40*/  BRA `(.L_x_13) ;  /* 0x0000000000147947 */ /* 0x000fea0003800000 */
.L_x_15:
[----:B------:R-:W-:-:S07]  /*ac50*/  MOV R2, 0xac70 ;  /* 0x0000ac7000027802 */ /* 0x000fce0000000f00 */
[----:B------:R-:W-:Y:S05]  /*ac60*/  CALL.REL.NOINC `($__internal_0_$__cuda_sm10x_tcgen05_guardrail_trap_col_being_dealloced_not_returned_by_alloc) ;  /* 0x00000000002c7944 */ /* 0x000fea0003c00000 */
[----:B------:R-:W-:Y:S05]  /*ac70*/  BRA `(.L_x_13) ;  /* 0x0000000000087947 */ /* 0x000fea0003800000 */
.L_x_14:
[----:B------:R-:W-:-:S07]  /*ac80*/  MOV R2, 0xaca0 ;  /* 0x0000aca000027802 */ /* 0x000fce0000000f00 */
[----:B------:R-:W-:Y:S05]  /*ac90*/  CALL.REL.NOINC `($__internal_2_$__cuda_sm10x_tcgen05_guardrail_trap_unallocated_columns_being_dealloced) ;  /* 0x0000000000387944 */ /* 0x000fea0003c00000 */
.L_x_13:
[----:B------:R-:W-:Y:S01]  /*aca0*/  NOP ;  /* 0x0000000000007918 */ /* 0x000fe20000000000 */
[----:B--2---:R-:W-:Y:S05]  /*acb0*/  EXIT ;  /* 0x000000000000794d */ /* 0x004fea0003800000 */
.L_x_8:
[----:B------:R-:W0:Y:S02]  /*acc0*/  SYNCS.PHASECHK.TRANS64.TRYWAIT P4, [UR13], R124 ;  /* 0x0000007cff0075a7 */ /* 0x000e24000808110d */
[----:B0-----:R-:W-:Y:S05]  /*acd0*/  @!P4 BRA `(.L_x_8) ;  /* 0xfffffffc00f8c947 */ /* 0x001fea000383ffff */
[----:B------:R-:W-:Y:S05]  /*ace0*/  BRA `(.L_x_16) ;  /* 0xffffff9c00fc7947 */ /* 0x000fea000383ffff */
.L_x_12:
[----:B------:R-:W0:Y:S02]  /*acf0*/  SYNCS.PHASECHK.TRANS64.TRYWAIT P0, [UR13], R3 ;  /* 0x00000003ff0075a7 */ /* 0x000e24000800110d */
[----:B0-----:R-:W-:Y:S05]  /*ad00*/  @!P0 BRA `(.L_x_12) ;  /* 0xfffffffc00f88947 */ /* 0x001fea000383ffff */
[----:B------:R-:W-:Y:S05]  /*ad10*/  BRA `(.L_x_11) ;  /* 0xffffffb8000c7947 */ /* 0x000fea000383ffff */
        .weak           $__internal_0_$__cuda_sm10x_tcgen05_guardrail_trap_col_being_dealloced_not_returned_by_alloc
        .type           $__internal_0_$__cuda_sm10x_tcgen05_guardrail_trap_col_being_dealloced_not_returned_by_alloc,@function
        .size           $__internal_0_$__cuda_sm10x_tcgen05_guardrail_trap_col_being_dealloced_not_returned_by_alloc,($__internal_1_$__cuda_sm10x_tcgen05_guardrail_trap_phase_invalid_during_alloc - $__internal_0_$__cuda_sm10x_tcgen05_guardrail_trap_col_being_dealloced_not_returned_by_alloc)
$__internal_0_$__cuda_sm10x_tcgen05_guardrail_trap_col_being_dealloced_not_returned_by_alloc:
[----:B------:R-:W-:Y:S05]  /*ad20*/  BPT.TRAP 0x1 ;  /* 0x000000040000795c */ /* 0x000fea0000300000 */
[----:B------:R-:W-:-:S04]  /*ad30*/  IMAD.MOV.U32 R3, RZ, RZ, 0x0 ;  /* 0x00000000ff037424 */ /* 0x000fc800078e00ff */
[----:B------:R-:W-:Y:S05]  /*ad40*/  RET.REL.NODEC R2 `(matmul_kernel) ;  /* 0xffffff5002ac7950 */ /* 0x000fea0003c3ffff */
        .weak           $__internal_1_$__cuda_sm10x_tcgen05_guardrail_trap_phase_invalid_during_alloc
        .type           $__internal_1_$__cuda_sm10x_tcgen05_guardrail_trap_phase_invalid_during_alloc,@function
        .size           $__internal_1_$__cuda_sm10x_tcgen05_guardrail_trap_phase_invalid_during_alloc,($__internal_2_$__cuda_sm10x_tcgen05_guardrail_trap_unallocated_columns_being_dealloced - $__internal_1_$__cuda_sm10x_tcgen05_guardrail_trap_phase_invalid_during_alloc)
$__internal_1_$__cuda_sm10x_tcgen05_guardrail_trap_phase_invalid_during_alloc:
[----:B------:R-:W-:Y:S05]  /*ad50*/  BPT.TRAP 0x1 ;  /* 0x000000040000795c */ /* 0x000fea0000300000 */
[----:B------:R-:W-:-:S04]  /*ad60*/  IMAD.MOV.U32 R3, RZ, RZ, 0x0 ;  /* 0x00000000ff037424 */ /* 0x000fc800078e00ff */
[----:B------:R-:W-:Y:S05]  /*ad70*/  RET.REL.NODEC R2 `(matmul_kernel) ;  /* 0xffffff5002a07950 */ /* 0x000fea0003c3ffff */
        .weak           $__internal_2_$__cuda_sm10x_tcgen05_guardrail_trap_unallocated_columns_being_dealloced
        .type           $__internal_2_$__cuda_sm10x_tcgen05_guardrail_trap_unallocated_columns_being_dealloced,@function
        .size           $__internal_2_$__cuda_sm10x_tcgen05_guardrail_trap_unallocated_columns_being_dealloced,(.L_x_20 - $__internal_2_$__cuda_sm10x_tcgen05_guardrail_trap_unallocated_columns_being_dealloced)
$__internal_2_$__cuda_sm10x_tcgen05_guardrail_trap_unallocated_columns_being_dealloced:
[----:B------:R-:W-:Y:S05]  /*ad80*/  BPT.TRAP 0x1 ;  /* 0x000000040000795c */ /* 0x000fea0000300000 */
[----:B------:R-:W-:-:S04]  /*ad90*/  IMAD.MOV.U32 R3, RZ, RZ, 0x0 ;  /* 0x00000000ff037424 */ /* 0x000fc800078e00ff */
[----:B------:R-:W-:Y:S05]  /*ada0*/  RET.REL.NODEC R2 `(matmul_kernel) ;  /* 0xffffff5002947950 */ /* 0x000fea0003c3ffff */
.L_x_17:
[----:B------:R-:W-:-:S00]  /*adb0*/  BRA `(.L_x_17) ;  /* 0xfffffffc00fc7947 */ /* 0x000fc0000383ffff */
[----:B------:R-:W-:-:S00]  /*adc0*/  NOP ;  /* 0x0000000000007918 */ /* 0x000fc00000000000 */
        /* <DEDUP_REMOVED lines=11> */
.L_x_20:


//--------------------- .nv.shared.matmul_kernel  --------------------------
	.section	.nv.shared.matmul_kernel,"aw",@nobits
	.sectionflags	@""
	.align	16
	.zero		1024


//--------------------- .nv.shared.reserved.0     --------------------------
	.section	.nv.shared.reserved.0,"aw",@nobits
	.align	8
	.weak		__nv_reservedSMEM_offset_0_alias
	.size		__nv_reservedSMEM_offset_0_alias, 0, 64
	.other		__nv_reservedSMEM_offset_0_alias,@"STO_CUDA_RESERVED_SHARED STV_DEFAULT"
__nv_reservedSMEM_offset_0_alias:
	.zero		0
.nv.shared.reserved.0:
	.zero		64
	.weak		__nv_reservedSMEM_allocation_phase
	.type		__nv_reservedSMEM_allocation_phase,@object
	.size		__nv_reservedSMEM_allocation_phase,(.L_0 - __nv_reservedSMEM_allocation_phase)
__nv_reservedSMEM_allocation_phase:
	.zero		1
.L_0:
	.zero		7
	.weak		__nv_reservedSMEM_devtool_atexit_pc
	.type		__nv_reservedSMEM_devtool_atexit_pc,@object
	.size		__nv_reservedSMEM_devtool_atexit_pc,(__nv_reservedSMEM_allocation_mask - __nv_reservedSMEM_devtool_atexit_pc)
__nv_reservedSMEM_devtool_atexit_pc:
	.zero		8
	.weak		__nv_reservedSMEM_allocation_mask
	.type		__nv_reservedSMEM_allocation_mask,@object
	.size		__nv_reservedSMEM_allocation_mask,(.L_2 - __nv_reservedSMEM_allocation_mask)
__nv_reservedSMEM_allocation_mask:
	.zero		4
.L_2:


//--------------------- .nv.constant0.matmul_kernel --------------------------
	.section	.nv.constant0.matmul_kernel,"a",@progbits
	.sectionflags	@""
	.align	4
.nv.constant0.matmul_kernel:
	.zero		976


//--------------------- SYMBOLS --------------------------

	.type		.nv.reservedSmem.offset0,@object
	.size		.nv.reservedSmem.offset0,0x4
	.type		.nv.reservedSmem.cap,@object
	.size		.nv.reservedSmem.cap,0x4
